	.target	sm_103a

	.elftype	@"ET_EXEC"


//--------------------- .note.nv.tkinfo           --------------------------
	.section	.note.nv.tkinfo,"",@"SHT_NOTE"
	.sectionflags	@"SHF_NOTE_NV_TKINFO"
	.tkinfo
        /*0018*/ 	.word	0x00000002
        /*0030*/ 	.string	""
        /*0030*/ 	.string	"ptxas"
        /*0030*/ 	.string	"Cuda compilation tools, release 13.0, V13.0.88"
        /*0030*/ 	.string	"Build cuda_13.0.r13.0/compiler.36424714_0"
        /*0030*/ 	.string	"-arch sm_103a -m 64 "



//--------------------- .note.nv.cuinfo           --------------------------
	.section	.note.nv.cuinfo,"",@"SHT_NOTE"
	.sectionflags	@"SHF_NOTE_NV_CUINFO"
        /*0018*/ 	.short	0x0002
        /*001a*/ 	.short	0x0067
        /*001c*/ 	.short	0x0082
	.zero		2


//--------------------- .nv.info                  --------------------------
	.section	.nv.info,"",@"SHT_CUDA_INFO"
	.align	4


	//----- nvinfo : EIATTR_REGCOUNT
	.align		4
        /*0000*/ 	.byte	0x04, 0x2f
        /*0002*/ 	.short	(.L_12 - .L_11)
	.align		4
.L_11:
        /*0004*/ 	.word	index@(_ZN7cutlass13device_kernelIN5flash11enable_sm90INS1_16FlashAttnFwdSm90INS1_25CollectiveMainloopFwdSm90ILi2EN4cute5tupleIJNS5_1CILi1EEES8_S8_EEENS6_IJNS7_ILi128EEENS7_ILi112EEENS7_ILi192EEEEEELi192ENS_10bfloat16_tEfNS_4arch4Sm90ELb1ELb0ELb1ELb1ELb0ELb1ELb0ELb1ELb1ELb1ELb1ELb0EEENS1_21CollectiveEpilogueFwdINS6_IJSA_SC_SB_EEES9_SE_SG_Li256ELb1ELb1ELb1ELb0EEENS1_36VarlenDynamicPersistentTileSchedulerILi128ELi112ELi256ELi128ELb1ELb1ELb1ELb1ELb1ELb1EEEEEEEEEvNT_6ParamsE)
        /*0008*/ 	.word	0x00000004


	//----- nvinfo : EIATTR_FRAME_SIZE
	.align		4
.L_12:
        /*000c*/ 	.byte	0x04, 0x11
        /*000e*/ 	.short	(.L_14 - .L_13)
	.align		4
.L_13:
        /*0010*/ 	.word	index@(_ZN7cutlass13device_kernelIN5flash11enable_sm90INS1_16FlashAttnFwdSm90INS1_25CollectiveMainloopFwdSm90ILi2EN4cute5tupleIJNS5_1CILi1EEES8_S8_EEENS6_IJNS7_ILi128EEENS7_ILi112EEENS7_ILi192EEEEEELi192ENS_10bfloat16_tEfNS_4arch4Sm90ELb1ELb0ELb1ELb1ELb0ELb1ELb0ELb1ELb1ELb1ELb1ELb0EEENS1_21CollectiveEpilogueFwdINS6_IJSA_SC_SB_EEES9_SE_SG_Li256ELb1ELb1ELb1ELb0EEENS1_36VarlenDynamicPersistentTileSchedulerILi128ELi112ELi256ELi128ELb1ELb1ELb1ELb1ELb1ELb1EEEEEEEEEvNT_6ParamsE)
        /*0014*/ 	.word	0x00000000


	//----- nvinfo : EIATTR_REGCOUNT
	.align		4
.L_14:
        /*0018*/ 	.byte	0x04, 0x2f
        /*001a*/ 	.short	(.L_16 - .L_15)
	.align		4
.L_15:
        /*001c*/ 	.word	index@(_ZN7cutlass13device_kernelIN5flash11enable_sm90INS1_16FlashAttnFwdSm90INS1_25CollectiveMainloopFwdSm90ILi2EN4cute5tupleIJNS5_1CILi1EEES8_S8_EEENS6_IJNS7_ILi128EEENS7_ILi112EEENS7_ILi192EEEEEELi192ENS_10bfloat16_tEfNS_4arch4Sm90ELb1ELb0ELb1ELb1ELb0ELb0ELb0ELb1ELb1ELb1ELb1ELb0EEENS1_21CollectiveEpilogueFwdINS6_IJSA_SC_SB_EEES9_SE_SG_Li256ELb1ELb1ELb1ELb0EEENS1_36VarlenDynamicPersistentTileSchedulerILi128ELi112ELi256ELi128ELb1ELb1ELb1ELb1ELb1ELb1EEEEEEEEEvNT_6ParamsE)
        /*0020*/ 	.word	0x00000004


	//----- nvinfo : EIATTR_FRAME_SIZE
	.align		4
.L_16:
        /*0024*/ 	.byte	0x04, 0x11
        /*0026*/ 	.short	(.L_18 - .L_17)
	.align		4
.L_17:
        /*0028*/ 	.word	index@(_ZN7cutlass13device_kernelIN5flash11enable_sm90INS1_16FlashAttnFwdSm90INS1_25CollectiveMainloopFwdSm90ILi2EN4cute5tupleIJNS5_1CILi1EEES8_S8_EEENS6_IJNS7_ILi128EEENS7_ILi112EEENS7_ILi192EEEEEELi192ENS_10bfloat16_tEfNS_4arch4Sm90ELb1ELb0ELb1ELb1ELb0ELb0ELb0ELb1ELb1ELb1ELb1ELb0EEENS1_21CollectiveEpilogueFwdINS6_IJSA_SC_SB_EEES9_SE_SG_Li256ELb1ELb1ELb1ELb0EEENS1_36VarlenDynamicPersistentTileSchedulerILi128ELi112ELi256ELi128ELb1ELb1ELb1ELb1ELb1ELb1EEEEEEEEEvNT_6ParamsE)
        /*002c*/ 	.word	0x00000000


	//----- nvinfo : EIATTR_REGCOUNT
	.align		4
.L_18:
        /*0030*/ 	.byte	0x04, 0x2f
        /*0032*/ 	.short	(.L_20 - .L_19)
	.align		4
.L_19:
        /*0034*/ 	.word	index@(_ZN7cutlass13device_kernelIN5flash11enable_sm90INS1_16FlashAttnFwdSm90INS1_25CollectiveMainloopFwdSm90ILi2EN4cute5tupleIJNS5_1CILi1EEES8_S8_EEENS6_IJNS7_ILi128EEENS7_ILi112EEENS7_ILi192EEEEEELi192ENS_10bfloat16_tEfNS_4arch4Sm90ELb1ELb0ELb1ELb0ELb0ELb0ELb0ELb1ELb1ELb1ELb1ELb0EEENS1_21CollectiveEpilogueFwdINS6_IJSA_SC_SB_EEES9_SE_SG_Li256ELb0ELb1ELb1ELb0EEENS1_19SingleTileSchedulerILb0ELb1ELb1ELi128EEEEEEEEEvNT_6ParamsE)
        /*0038*/ 	.word	0x00000004


	//----- nvinfo : EIATTR_FRAME_SIZE
	.align		4
.L_20:
        /*003c*/ 	.byte	0x04, 0x11
        /*003e*/ 	.short	(.L_22 - .L_21)
	.align		4
.L_21:
        /*0040*/ 	.word	index@(_ZN7cutlass13device_kernelIN5flash11enable_sm90INS1_16FlashAttnFwdSm90INS1_25CollectiveMainloopFwdSm90ILi2EN4cute5tupleIJNS5_1CILi1EEES8_S8_EEENS6_IJNS7_ILi128EEENS7_ILi112EEENS7_ILi192EEEEEELi192ENS_10bfloat16_tEfNS_4arch4Sm90ELb1ELb0ELb1ELb0ELb0ELb0ELb0ELb1ELb1ELb1ELb1ELb0EEENS1_21CollectiveEpilogueFwdINS6_IJSA_SC_SB_EEES9_SE_SG_Li256ELb0ELb1ELb1ELb0EEENS1_19SingleTileSchedulerILb0ELb1ELb1ELi128EEEEEEEEEvNT_6ParamsE)
        /*0044*/ 	.word	0x00000000


	//----- nvinfo : EIATTR_REGCOUNT
	.align		4
.L_22:
        /*0048*/ 	.byte	0x04, 0x2f
        /*004a*/ 	.short	(.L_24 - .L_23)
	.align		4
.L_23:
        /*004c*/ 	.word	index@(_ZN7cutlass13device_kernelIN5flash11enable_sm90INS1_16FlashAttnFwdSm90INS1_25CollectiveMainloopFwdSm90ILi2EN4cute5tupleIJNS5_1CILi1EEES8_S8_EEENS6_IJNS7_ILi128EEENS7_ILi96EEENS7_ILi192EEEEEELi192ENS_10bfloat16_tEfNS_4arch4Sm90ELb0ELb1ELb1ELb1ELb0ELb1ELb0ELb1ELb1ELb1ELb1ELb0EEENS1_21CollectiveEpilogueFwdINS6_IJSA_SC_SB_EEES9_SE_SG_Li256ELb1ELb1ELb1ELb0EEENS1_36VarlenDynamicPersistentTileSchedulerILi128ELi96ELi256ELi128ELb1ELb1ELb1ELb1ELb0ELb1EEEEEEEEEvNT_6ParamsE)
        /*0050*/ 	.word	0x00000004


	//----- nvinfo : EIATTR_FRAME_SIZE
	.align		4
.L_24:
        /*0054*/ 	.byte	0x04, 0x11
        /*0056*/ 	.short	(.L_26 - .L_25)
	.align		4
.L_25:
        /*0058*/ 	.word	index@(_ZN7cutlass13device_kernelIN5flash11enable_sm90INS1_16FlashAttnFwdSm90INS1_25CollectiveMainloopFwdSm90ILi2EN4cute5tupleIJNS5_1CILi1EEES8_S8_EEENS6_IJNS7_ILi128EEENS7_ILi96EEENS7_ILi192EEEEEELi192ENS_10bfloat16_tEfNS_4arch4Sm90ELb0ELb1ELb1ELb1ELb0ELb1ELb0ELb1ELb1ELb1ELb1ELb0EEENS1_21CollectiveEpilogueFwdINS6_IJSA_SC_SB_EEES9_SE_SG_Li256ELb1ELb1ELb1ELb0EEENS1_36VarlenDynamicPersistentTileSchedulerILi128ELi96ELi256ELi128ELb1ELb1ELb1ELb1ELb0ELb1EEEEEEEEEvNT_6ParamsE)
        /*005c*/ 	.word	0x00000000


	//----- nvinfo : EIATTR_REGCOUNT
	.align		4
.L_26:
        /*0060*/ 	.byte	0x04, 0x2f
        /*0062*/ 	.short	(.L_28 - .L_27)
	.align		4
.L_27:
        /*0064*/ 	.word	index@(_ZN7cutlass13device_kernelIN5flash11enable_sm90INS1_16FlashAttnFwdSm90INS1_25CollectiveMainloopFwdSm90ILi2EN4cute5tupleIJNS5_1CILi1EEES8_S8_EEENS6_IJNS7_ILi128EEENS7_ILi96EEENS7_ILi192EEEEEELi192ENS_10bfloat16_tEfNS_4arch4Sm90ELb0ELb1ELb1ELb1ELb0ELb0ELb0ELb1ELb1ELb1ELb1ELb0EEENS1_21CollectiveEpilogueFwdINS6_IJSA_SC_SB_EEES9_SE_SG_Li256ELb1ELb1ELb1ELb0EEENS1_36VarlenDynamicPersistentTileSchedulerILi128ELi96ELi256ELi128ELb1ELb1ELb1ELb1ELb0ELb1EEEEEEEEEvNT_6ParamsE)
        /*0068*/ 	.word	0x00000004


	//----- nvinfo : EIATTR_FRAME_SIZE
	.align		4
.L_28:
        /*006c*/ 	.byte	0x04, 0x11
        /*006e*/ 	.short	(.L_30 - .L_29)
	.align		4
.L_29:
        /*0070*/ 	.word	index@(_ZN7cutlass13device_kernelIN5flash11enable_sm90INS1_16FlashAttnFwdSm90INS1_25CollectiveMainloopFwdSm90ILi2EN4cute5tupleIJNS5_1CILi1EEES8_S8_EEENS6_IJNS7_ILi128EEENS7_ILi96EEENS7_ILi192EEEEEELi192ENS_10bfloat16_tEfNS_4arch4Sm90ELb0ELb1ELb1ELb1ELb0ELb0ELb0ELb1ELb1ELb1ELb1ELb0EEENS1_21CollectiveEpilogueFwdINS6_IJSA_SC_SB_EEES9_SE_SG_Li256ELb1ELb1ELb1ELb0EEENS1_36VarlenDynamicPersistentTileSchedulerILi128ELi96ELi256ELi128ELb1ELb1ELb1ELb1ELb0ELb1EEEEEEEEEvNT_6ParamsE)
        /*0074*/ 	.word	0x00000000


	//----- nvinfo : EIATTR_REGCOUNT
	.align		4
.L_30:
        /*0078*/ 	.byte	0x04, 0x2f
        /*007a*/ 	.short	(.L_32 - .L_31)
	.align		4
.L_31:
        /*007c*/ 	.word	index@(_ZN7cutlass13device_kernelIN5flash11enable_sm90INS1_16FlashAttnFwdSm90INS1_25CollectiveMainloopFwdSm90ILi2EN4cute5tupleIJNS5_1CILi1EEES8_S8_EEENS6_IJNS7_ILi128EEENS7_ILi96EEENS7_ILi192EEEEEELi192ENS_10bfloat16_tEfNS_4arch4Sm90ELb0ELb1ELb1ELb0ELb0ELb0ELb0ELb1ELb1ELb1ELb1ELb0EEENS1_21CollectiveEpilogueFwdINS6_IJSA_SC_SB_EEES9_SE_SG_Li256ELb0ELb1ELb1ELb0EEENS1_19SingleTileSchedulerILb0ELb1ELb1ELi128EEEEEEEEEvNT_6ParamsE)
        /*0080*/ 	.word	0x00000004


	//----- nvinfo : EIATTR_FRAME_SIZE
	.align		4
.L_32:
        /*0084*/ 	.byte	0x04, 0x11
        /*0086*/ 	.short	(.L_34 - .L_33)
	.align		4
.L_33:
        /*0088*/ 	.word	index@(_ZN7cutlass13device_kernelIN5flash11enable_sm90INS1_16FlashAttnFwdSm90INS1_25CollectiveMainloopFwdSm90ILi2EN4cute5tupleIJNS5_1CILi1EEES8_S8_EEENS6_IJNS7_ILi128EEENS7_ILi96EEENS7_ILi192EEEEEELi192ENS_10bfloat16_tEfNS_4arch4Sm90ELb0ELb1ELb1ELb0ELb0ELb0ELb0ELb1ELb1ELb1ELb1ELb0EEENS1_21CollectiveEpilogueFwdINS6_IJSA_SC_SB_EEES9_SE_SG_Li256ELb0ELb1ELb1ELb0EEENS1_19SingleTileSchedulerILb0ELb1ELb1ELi128EEEEEEEEEvNT_6ParamsE)
        /*008c*/ 	.word	0x00000000


	//----- nvinfo : EIATTR_REGCOUNT
	.align		4
.L_34:
        /*0090*/ 	.byte	0x04, 0x2f
        /*0092*/ 	.short	(.L_36 - .L_35)
	.align		4
.L_35:
        /*0094*/ 	.word	index@(_ZN7cutlass13device_kernelIN5flash11enable_sm90INS1_16FlashAttnFwdSm90INS1_25CollectiveMainloopFwdSm90ILi2EN4cute5tupleIJNS5_1CILi1EEES8_S8_EEENS6_IJNS7_ILi128EEENS7_ILi112EEENS7_ILi192EEEEEELi192ENS_10bfloat16_tEfNS_4arch4Sm90ELb0ELb0ELb1ELb1ELb0ELb1ELb0ELb1ELb1ELb1ELb1ELb0EEENS1_21CollectiveEpilogueFwdINS6_IJSA_SC_SB_EEES9_SE_SG_Li256ELb1ELb1ELb1ELb0EEENS1_36VarlenDynamicPersistentTileSchedulerILi128ELi112ELi256ELi128ELb1ELb1ELb1ELb0ELb1ELb1EEEEEEEEEvNT_6ParamsE)
        /*0098*/ 	.word	0x00000004


	//----- nvinfo : EIATTR_FRAME_SIZE
	.align		4
.L_36:
        /*009c*/ 	.byte	0x04, 0x11
        /*009e*/ 	.short	(.L_38 - .L_37)
	.align		4
.L_37:
        /*00a0*/ 	.word	index@(_ZN7cutlass13device_kernelIN5flash11enable_sm90INS1_16FlashAttnFwdSm90INS1_25CollectiveMainloopFwdSm90ILi2EN4cute5tupleIJNS5_1CILi1EEES8_S8_EEENS6_IJNS7_ILi128EEENS7_ILi112EEENS7_ILi192EEEEEELi192ENS_10bfloat16_tEfNS_4arch4Sm90ELb0ELb0ELb1ELb1ELb0ELb1ELb0ELb1ELb1ELb1ELb1ELb0EEENS1_21CollectiveEpilogueFwdINS6_IJSA_SC_SB_EEES9_SE_SG_Li256ELb1ELb1ELb1ELb0EEENS1_36VarlenDynamicPersistentTileSchedulerILi128ELi112ELi256ELi128ELb1ELb1ELb1ELb0ELb1ELb1EEEEEEEEEvNT_6ParamsE)
        /*00a4*/ 	.word	0x00000000


	//----- nvinfo : EIATTR_REGCOUNT
	.align		4
.L_38:
        /*00a8*/ 	.byte	0x04, 0x2f
        /*00aa*/ 	.short	(.L_40 - .L_39)
	.align		4
.L_39:
        /*00ac*/ 	.word	index@(_ZN7cutlass13device_kernelIN5flash11enable_sm90INS1_16FlashAttnFwdSm90INS1_25CollectiveMainloopFwdSm90ILi2EN4cute5tupleIJNS5_1CILi1EEES8_S8_EEENS6_IJNS7_ILi128EEENS7_ILi112EEENS7_ILi192EEEEEELi192ENS_10bfloat16_tEfNS_4arch4Sm90ELb0ELb0ELb1ELb1ELb0ELb0ELb0ELb1ELb1ELb1ELb1ELb0EEENS1_21CollectiveEpilogueFwdINS6_IJSA_SC_SB_EEES9_SE_SG_Li256ELb1ELb1ELb1ELb0EEENS1_36VarlenDynamicPersistentTileSchedulerILi128ELi112ELi256ELi128ELb1ELb1ELb1ELb0ELb1ELb1EEEEEEEEEvNT_6ParamsE)
        /*00b0*/ 	.word	0x00000004


	//----- nvinfo : EIATTR_FRAME_SIZE
	.align		4
.L_40:
        /*00b4*/ 	.byte	0x04, 0x11
        /*00b6*/ 	.short	(.L_42 - .L_41)
	.align		4
.L_41:
        /*00b8*/ 	.word	index@(_ZN7cutlass13device_kernelIN5flash11enable_sm90INS1_16FlashAttnFwdSm90INS1_25CollectiveMainloopFwdSm90ILi2EN4cute5tupleIJNS5_1CILi1EEES8_S8_EEENS6_IJNS7_ILi128EEENS7_ILi112EEENS7_ILi192EEEEEELi192ENS_10bfloat16_tEfNS_4arch4Sm90ELb0ELb0ELb1ELb1ELb0ELb0ELb0ELb1ELb1ELb1ELb1ELb0EEENS1_21CollectiveEpilogueFwdINS6_IJSA_SC_SB_EEES9_SE_SG_Li256ELb1ELb1ELb1ELb0EEENS1_36VarlenDynamicPersistentTileSchedulerILi128ELi112ELi256ELi128ELb1ELb1ELb1ELb0ELb1ELb1EEEEEEEEEvNT_6ParamsE)
        /*00bc*/ 	.word	0x00000000


	//----- nvinfo : EIATTR_REGCOUNT
	.align		4
.L_42:
        /*00c0*/ 	.byte	0x04, 0x2f
        /*00c2*/ 	.short	(.L_44 - .L_43)
	.align		4
.L_43:
        /*00c4*/ 	.word	index@(_ZN7cutlass13device_kernelIN5flash11enable_sm90INS1_16FlashAttnFwdSm90INS1_25CollectiveMainloopFwdSm90ILi2EN4cute5tupleIJNS5_1CILi1EEES8_S8_EEENS6_IJNS7_ILi128EEENS7_ILi112EEENS7_ILi192EEEEEELi192ENS_10bfloat16_tEfNS_4arch4Sm90ELb0ELb0ELb1ELb0ELb0ELb0ELb0ELb1ELb1ELb1ELb1ELb0EEENS1_21CollectiveEpilogueFwdINS6_IJSA_SC_SB_EEES9_SE_SG_Li256ELb0ELb1ELb1ELb0EEENS1_19SingleTileSchedulerILb0ELb1ELb1ELi128EEEEEEEEEvNT_6ParamsE)
        /*00c8*/ 	.word	0x00000004


	//----- nvinfo : EIATTR_FRAME_SIZE
	.align		4
.L_44:
        /*00cc*/ 	.byte	0x04, 0x11
        /*00ce*/ 	.short	(.L_46 - .L_45)
	.align		4
.L_45:
        /*00d0*/ 	.word	index@(_ZN7cutlass13device_kernelIN5flash11enable_sm90INS1_16FlashAttnFwdSm90INS1_25CollectiveMainloopFwdSm90ILi2EN4cute5tupleIJNS5_1CILi1EEES8_S8_EEENS6_IJNS7_ILi128EEENS7_ILi112EEENS7_ILi192EEEEEELi192ENS_10bfloat16_tEfNS_4arch4Sm90ELb0ELb0ELb1ELb0ELb0ELb0ELb0ELb1ELb1ELb1ELb1ELb0EEENS1_21CollectiveEpilogueFwdINS6_IJSA_SC_SB_EEES9_SE_SG_Li256ELb0ELb1ELb1ELb0EEENS1_19SingleTileSchedulerILb0ELb1ELb1ELi128EEEEEEEEEvNT_6ParamsE)
        /*00d4*/ 	.word	0x00000000


	//----- nvinfo : EIATTR_MIN_STACK_SIZE
	.align		4
.L_46:
        /*00d8*/ 	.byte	0x04, 0x12
        /*00da*/ 	.short	(.L_48 - .L_47)
	.align		4
.L_47:
        /*00dc*/ 	.word	index@(_ZN7cutlass13device_kernelIN5flash11enable_sm90INS1_16FlashAttnFwdSm90INS1_25CollectiveMainloopFwdSm90ILi2EN4cute5tupleIJNS5_1CILi1EEES8_S8_EEENS6_IJNS7_ILi128EEENS7_ILi112EEENS7_ILi192EEEEEELi192ENS_10bfloat16_tEfNS_4arch4Sm90ELb0ELb0ELb1ELb0ELb0ELb0ELb0ELb1ELb1ELb1ELb1ELb0EEENS1_21CollectiveEpilogueFwdINS6_IJSA_SC_SB_EEES9_SE_SG_Li256ELb0ELb1ELb1ELb0EEENS1_19SingleTileSchedulerILb0ELb1ELb1ELi128EEEEEEEEEvNT_6ParamsE)
        /*00e0*/ 	.word	0x00000000


	//----- nvinfo : EIATTR_MIN_STACK_SIZE
	.align		4
.L_48:
        /*00e4*/ 	.byte	0x04, 0x12
        /*00e6*/ 	.short	(.L_50 - .L_49)
	.align		4
.L_49:
        /*00e8*/ 	.word	index@(_ZN7cutlass13device_kernelIN5flash11enable_sm90INS1_16FlashAttnFwdSm90INS1_25CollectiveMainloopFwdSm90ILi2EN4cute5tupleIJNS5_1CILi1EEES8_S8_EEENS6_IJNS7_ILi128EEENS7_ILi112EEENS7_ILi192EEEEEELi192ENS_10bfloat16_tEfNS_4arch4Sm90ELb0ELb0ELb1ELb1ELb0ELb0ELb0ELb1ELb1ELb1ELb1ELb0EEENS1_21CollectiveEpilogueFwdINS6_IJSA_SC_SB_EEES9_SE_SG_Li256ELb1ELb1ELb1ELb0EEENS1_36VarlenDynamicPersistentTileSchedulerILi128ELi112ELi256ELi128ELb1ELb1ELb1ELb0ELb1ELb1EEEEEEEEEvNT_6ParamsE)
        /*00ec*/ 	.word	0x00000000


	//----- nvinfo : EIATTR_MIN_STACK_SIZE
	.align		4
.L_50:
        /*00f0*/ 	.byte	0x04, 0x12
        /*00f2*/ 	.short	(.L_52 - .L_51)
	.align		4
.L_51:
        /*00f4*/ 	.word	index@(_ZN7cutlass13device_kernelIN5flash11enable_sm90INS1_16FlashAttnFwdSm90INS1_25CollectiveMainloopFwdSm90ILi2EN4cute5tupleIJNS5_1CILi1EEES8_S8_EEENS6_IJNS7_ILi128EEENS7_ILi112EEENS7_ILi192EEEEEELi192ENS_10bfloat16_tEfNS_4arch4Sm90ELb0ELb0ELb1ELb1ELb0ELb1ELb0ELb1ELb1ELb1ELb1ELb0EEENS1_21CollectiveEpilogueFwdINS6_IJSA_SC_SB_EEES9_SE_SG_Li256ELb1ELb1ELb1ELb0EEENS1_36VarlenDynamicPersistentTileSchedulerILi128ELi112ELi256ELi128ELb1ELb1ELb1ELb0ELb1ELb1EEEEEEEEEvNT_6ParamsE)
        /*00f8*/ 	.word	0x00000000


	//----- nvinfo : EIATTR_MIN_STACK_SIZE
	.align		4
.L_52:
        /*00fc*/ 	.byte	0x04, 0x12
        /*00fe*/ 	.short	(.L_54 - .L_53)
	.align		4
.L_53:
        /*0100*/ 	.word	index@(_ZN7cutlass13device_kernelIN5flash11enable_sm90INS1_16FlashAttnFwdSm90INS1_25CollectiveMainloopFwdSm90ILi2EN4cute5tupleIJNS5_1CILi1EEES8_S8_EEENS6_IJNS7_ILi128EEENS7_ILi96EEENS7_ILi192EEEEEELi192ENS_10bfloat16_tEfNS_4arch4Sm90ELb0ELb1ELb1ELb0ELb0ELb0ELb0ELb1ELb1ELb1ELb1ELb0EEENS1_21CollectiveEpilogueFwdINS6_IJSA_SC_SB_EEES9_SE_SG_Li256ELb0ELb1ELb1ELb0EEENS1_19SingleTileSchedulerILb0ELb1ELb1ELi128EEEEEEEEEvNT_6ParamsE)
        /*0104*/ 	.word	0x00000000


	//----- nvinfo : EIATTR_MIN_STACK_SIZE
	.align		4
.L_54:
        /*0108*/ 	.byte	0x04, 0x12
        /*010a*/ 	.short	(.L_56 - .L_55)
	.align		4
.L_55:
        /*010c*/ 	.word	index@(_ZN7cutlass13device_kernelIN5flash11enable_sm90INS1_16FlashAttnFwdSm90INS1_25CollectiveMainloopFwdSm90ILi2EN4cute5tupleIJNS5_1CILi1EEES8_S8_EEENS6_IJNS7_ILi128EEENS7_ILi96EEENS7_ILi192EEEEEELi192ENS_10bfloat16_tEfNS_4arch4Sm90ELb0ELb1ELb1ELb1ELb0ELb0ELb0ELb1ELb1ELb1ELb1ELb0EEENS1_21CollectiveEpilogueFwdINS6_IJSA_SC_SB_EEES9_SE_SG_Li256ELb1ELb1ELb1ELb0EEENS1_36VarlenDynamicPersistentTileSchedulerILi128ELi96ELi256ELi128ELb1ELb1ELb1ELb1ELb0ELb1EEEEEEEEEvNT_6ParamsE)
        /*0110*/ 	.word	0x00000000


	//----- nvinfo : EIATTR_MIN_STACK_SIZE
	.align		4
.L_56:
        /*0114*/ 	.byte	0x04, 0x12
        /*0116*/ 	.short	(.L_58 - .L_57)
	.align		4
.L_57:
        /*0118*/ 	.word	index@(_ZN7cutlass13device_kernelIN5flash11enable_sm90INS1_16FlashAttnFwdSm90INS1_25CollectiveMainloopFwdSm90ILi2EN4cute5tupleIJNS5_1CILi1EEES8_S8_EEENS6_IJNS7_ILi128EEENS7_ILi96EEENS7_ILi192EEEEEELi192ENS_10bfloat16_tEfNS_4arch4Sm90ELb0ELb1ELb1ELb1ELb0ELb1ELb0ELb1ELb1ELb1ELb1ELb0EEENS1_21CollectiveEpilogueFwdINS6_IJSA_SC_SB_EEES9_SE_SG_Li256ELb1ELb1ELb1ELb0EEENS1_36VarlenDynamicPersistentTileSchedulerILi128ELi96ELi256ELi128ELb1ELb1ELb1ELb1ELb0ELb1EEEEEEEEEvNT_6ParamsE)
        /*011c*/ 	.word	0x00000000


	//----- nvinfo : EIATTR_MIN_STACK_SIZE
	.align		4
.L_58:
        /*0120*/ 	.byte	0x04, 0x12
        /*0122*/ 	.short	(.L_60 - .L_59)
	.align		4
.L_59:
        /*0124*/ 	.word	index@(_ZN7cutlass13device_kernelIN5flash11enable_sm90INS1_16FlashAttnFwdSm90INS1_25CollectiveMainloopFwdSm90ILi2EN4cute5tupleIJNS5_1CILi1EEES8_S8_EEENS6_IJNS7_ILi128EEENS7_ILi112EEENS7_ILi192EEEEEELi192ENS_10bfloat16_tEfNS_4arch4Sm90ELb1ELb0ELb1ELb0ELb0ELb0ELb0ELb1ELb1ELb1ELb1ELb0EEENS1_21CollectiveEpilogueFwdINS6_IJSA_SC_SB_EEES9_SE_SG_Li256ELb0ELb1ELb1ELb0EEENS1_19SingleTileSchedulerILb0ELb1ELb1ELi128EEEEEEEEEvNT_6ParamsE)
        /*0128*/ 	.word	0x00000000


	//----- nvinfo : EIATTR_MIN_STACK_SIZE
	.align		4
.L_60:
        /*012c*/ 	.byte	0x04, 0x12
        /*012e*/ 	.short	(.L_62 - .L_61)
	.align		4
.L_61:
        /*0130*/ 	.word	index@(_ZN7cutlass13device_kernelIN5flash11enable_sm90INS1_16FlashAttnFwdSm90INS1_25CollectiveMainloopFwdSm90ILi2EN4cute5tupleIJNS5_1CILi1EEES8_S8_EEENS6_IJNS7_ILi128EEENS7_ILi112EEENS7_ILi192EEEEEELi192ENS_10bfloat16_tEfNS_4arch4Sm90ELb1ELb0ELb1ELb1ELb0ELb0ELb0ELb1ELb1ELb1ELb1ELb0EEENS1_21CollectiveEpilogueFwdINS6_IJSA_SC_SB_EEES9_SE_SG_Li256ELb1ELb1ELb1ELb0EEENS1_36VarlenDynamicPersistentTileSchedulerILi128ELi112ELi256ELi128ELb1ELb1ELb1ELb1ELb1ELb1EEEEEEEEEvNT_6ParamsE)
        /*0134*/ 	.word	0x00000000


	//----- nvinfo : EIATTR_MIN_STACK_SIZE
	.align		4
.L_62:
        /*0138*/ 	.byte	0x04, 0x12
        /*013a*/ 	.short	(.L_64 - .L_63)
	.align		4
.L_63:
        /*013c*/ 	.word	index@(_ZN7cutlass13device_kernelIN5flash11enable_sm90INS1_16FlashAttnFwdSm90INS1_25CollectiveMainloopFwdSm90ILi2EN4cute5tupleIJNS5_1CILi1EEES8_S8_EEENS6_IJNS7_ILi128EEENS7_ILi112EEENS7_ILi192EEEEEELi192ENS_10bfloat16_tEfNS_4arch4Sm90ELb1ELb0ELb1ELb1ELb0ELb1ELb0ELb1ELb1ELb1ELb1ELb0EEENS1_21CollectiveEpilogueFwdINS6_IJSA_SC_SB_EEES9_SE_SG_Li256ELb1ELb1ELb1ELb0EEENS1_36VarlenDynamicPersistentTileSchedulerILi128ELi112ELi256ELi128ELb1ELb1ELb1ELb1ELb1ELb1EEEEEEEEEvNT_6ParamsE)
        /*0140*/ 	.word	0x00000000
.L_64:


//--------------------- .nv.compat                --------------------------
	.section	.nv.compat,"",@"SHT_CUDA_COMPAT_INFO"
	.align	4
        /*0000*/ 	.byte	0x02, 0x09, 0x01, 0x00, 0x02, 0x02, 0x01, 0x00, 0x02, 0x05, 0x05, 0x00, 0x03, 0x07, 0x01, 0x01
        /*0010*/ 	.byte	0x02, 0x03, 0x00, 0x00, 0x02, 0x06, 0x01, 0x00, 0x04, 0x0b, 0x08, 0x00, 0x00, 0x00, 0x00, 0x00
        /*0020*/ 	.byte	0x00, 0x00, 0x00, 0x00


//--------------------- .nv.info._ZN7cutlass13device_kernelIN5flash11enable_sm90INS1_16FlashAttnFwdSm90INS1_25CollectiveMainloopFwdSm90ILi2EN4cute5tupleIJNS5_1CILi1EEES8_S8_EEENS6_IJNS7_ILi128EEENS7_ILi112EEENS7_ILi192EEEEEELi192ENS_10bfloat16_tEfNS_4arch4Sm90ELb0ELb0ELb1ELb0ELb0ELb0ELb0ELb1ELb1ELb1ELb1ELb0EEENS1_21CollectiveEpilogueFwdINS6_IJSA_SC_SB_EEES9_SE_SG_Li256ELb0ELb1ELb1ELb0EEENS1_19SingleTileSchedulerILb0ELb1ELb1ELi128EEEEEEEEEvNT_6ParamsE --------------------------
	.section	.nv.info._ZN7cutlass13device_kernelIN5flash11enable_sm90INS1_16FlashAttnFwdSm90INS1_25CollectiveMainloopFwdSm90ILi2EN4cute5tupleIJNS5_1CILi1EEES8_S8_EEENS6_IJNS7_ILi128EEENS7_ILi112EEENS7_ILi192EEEEEELi192ENS_10bfloat16_tEfNS_4arch4Sm90ELb0ELb0ELb1ELb0ELb0ELb0ELb0ELb1ELb1ELb1ELb1ELb0EEENS1_21CollectiveEpilogueFwdINS6_IJSA_SC_SB_EEES9_SE_SG_Li256ELb0ELb1ELb1ELb0EEENS1_19SingleTileSchedulerILb0ELb1ELb1ELi128EEEEEEEEEvNT_6ParamsE,"",@"SHT_CUDA_INFO"
	.sectionflags	@""
	.align	4


	//----- nvinfo : EIATTR_CUDA_API_VERSION
	.align		4
        /*0000*/ 	.byte	0x04, 0x37
        /*0002*/ 	.short	(.L_66 - .L_65)
.L_65:
        /*0004*/ 	.word	0x00000082


	//----- nvinfo : EIATTR_KPARAM_INFO
	.align		4
.L_66:
        /*0008*/ 	.byte	0x04, 0x17
        /*000a*/ 	.short	(.L_68 - .L_67)
.L_67:
        /*000c*/ 	.word	0x00000000
        /*0010*/ 	.short	0x0000
        /*0012*/ 	.short	0x0000
        /*0014*/ 	.byte	0x00, 0xf0, 0x01, 0x28


	//----- nvinfo : EIATTR_SPARSE_MMA_MASK
	.align		4
.L_68:
        /*0018*/ 	.byte	0x03, 0x50
        /*001a*/ 	.short	0x0000


	//----- nvinfo : EIATTR_MAXREG_COUNT
	.align		4
        /*001c*/ 	.byte	0x03, 0x1b
        /*001e*/ 	.short	0x00a8


	//----- nvinfo : EIATTR_MERCURY_ISA_VERSION
	.align		4
        /*0020*/ 	.byte	0x03, 0x5f
        /*0022*/ 	.short	0x0101


	//----- nvinfo : EIATTR_VRC_CTA_INIT_COUNT
	.align		4
        /*0024*/ 	.byte	0x02, 0x4a
	.zero		1
	.zero		1


	//----- nvinfo : EIATTR_EXIT_INSTR_OFFSETS
	.align		4
        /*0028*/ 	.byte	0x04, 0x1c
        /*002a*/ 	.short	(.L_70 - .L_69)


	//   ....[0]....
.L_69:
        /*002c*/ 	.word	0x00000010


	//----- nvinfo : EIATTR_MAX_THREADS
	.align		4
.L_70:
        /*0030*/ 	.byte	0x04, 0x05
        /*0032*/ 	.short	(.L_72 - .L_71)
.L_71:
        /*0034*/ 	.word	0x00000180
        /*0038*/ 	.word	0x00000001
        /*003c*/ 	.word	0x00000001


	//----- nvinfo : EIATTR_CBANK_PARAM_SIZE
	.align		4
.L_72:
        /*0040*/ 	.byte	0x03, 0x19
        /*0042*/ 	.short	0x0a00


	//----- nvinfo : EIATTR_PARAM_CBANK
	.align		4
        /*0044*/ 	.byte	0x04, 0x0a
        /*0046*/ 	.short	(.L_74 - .L_73)
	.align		4
.L_73:
        /*0048*/ 	.word	index@(.nv.constant0._ZN7cutlass13device_kernelIN5flash11enable_sm90INS1_16FlashAttnFwdSm90INS1_25CollectiveMainloopFwdSm90ILi2EN4cute5tupleIJNS5_1CILi1EEES8_S8_EEENS6_IJNS7_ILi128EEENS7_ILi112EEENS7_ILi192EEEEEELi192ENS_10bfloat16_tEfNS_4arch4Sm90ELb0ELb0ELb1ELb0ELb0ELb0ELb0ELb1ELb1ELb1ELb1ELb0EEENS1_21CollectiveEpilogueFwdINS6_IJSA_SC_SB_EEES9_SE_SG_Li256ELb0ELb1ELb1ELb0EEENS1_19SingleTileSchedulerILb0ELb1ELb1ELi128EEEEEEEEEvNT_6ParamsE)
        /*004c*/ 	.short	0x0380
        /*004e*/ 	.short	0x0a00


	//----- nvinfo : EIATTR_SW_WAR
	.align		4
.L_74:
        /*0050*/ 	.byte	0x04, 0x36
        /*0052*/ 	.short	(.L_76 - .L_75)
.L_75:
        /*0054*/ 	.word	0x00000008
.L_76:


//--------------------- .nv.info._ZN7cutlass13device_kernelIN5flash11enable_sm90INS1_16FlashAttnFwdSm90INS1_25CollectiveMainloopFwdSm90ILi2EN4cute5tupleIJNS5_1CILi1EEES8_S8_EEENS6_IJNS7_ILi128EEENS7_ILi112EEENS7_ILi192EEEEEELi192ENS_10bfloat16_tEfNS_4arch4Sm90ELb0ELb0ELb1ELb1ELb0ELb0ELb0ELb1ELb1ELb1ELb1ELb0EEENS1_21CollectiveEpilogueFwdINS6_IJSA_SC_SB_EEES9_SE_SG_Li256ELb1ELb1ELb1ELb0EEENS1_36VarlenDynamicPersistentTileSchedulerILi128ELi112ELi256ELi128ELb1ELb1ELb1ELb0ELb1ELb1EEEEEEEEEvNT_6ParamsE --------------------------
	.section	.nv.info._ZN7cutlass13device_kernelIN5flash11enable_sm90INS1_16FlashAttnFwdSm90INS1_25CollectiveMainloopFwdSm90ILi2EN4cute5tupleIJNS5_1CILi1EEES8_S8_EEENS6_IJNS7_ILi128EEENS7_ILi112EEENS7_ILi192EEEEEELi192ENS_10bfloat16_tEfNS_4arch4Sm90ELb0ELb0ELb1ELb1ELb0ELb0ELb0ELb1ELb1ELb1ELb1ELb0EEENS1_21CollectiveEpilogueFwdINS6_IJSA_SC_SB_EEES9_SE_SG_Li256ELb1ELb1ELb1ELb0EEENS1_36VarlenDynamicPersistentTileSchedulerILi128ELi112ELi256ELi128ELb1ELb1ELb1ELb0ELb1ELb1EEEEEEEEEvNT_6ParamsE,"",@"SHT_CUDA_INFO"
	.sectionflags	@""
	.align	4


	//----- nvinfo : EIATTR_CUDA_API_VERSION
	.align		4
        /*0000*/ 	.byte	0x04, 0x37
        /*0002*/ 	.short	(.L_78 - .L_77)
.L_77:
        /*0004*/ 	.word	0x00000082


	//----- nvinfo : EIATTR_KPARAM_INFO
	.align		4
.L_78:
        /*0008*/ 	.byte	0x04, 0x17
        /*000a*/ 	.short	(.L_80 - .L_79)
.L_79:
        /*000c*/ 	.word	0x00000000
        /*0010*/ 	.short	0x0000
        /*0012*/ 	.short	0x0000
        /*0014*/ 	.byte	0x00, 0xf0, 0x01, 0x2a


	//----- nvinfo : EIATTR_SPARSE_MMA_MASK
	.align		4
.L_80:
        /*0018*/ 	.byte	0x03, 0x50
        /*001a*/ 	.short	0x0000


	//----- nvinfo : EIATTR_MAXREG_COUNT
	.align		4
        /*001c*/ 	.byte	0x03, 0x1b
        /*001e*/ 	.short	0x00a8


	//----- nvinfo : EIATTR_MERCURY_ISA_VERSION
	.align		4
        /*0020*/ 	.byte	0x03, 0x5f
        /*0022*/ 	.short	0x0101


	//----- nvinfo : EIATTR_VRC_CTA_INIT_COUNT
	.align		4
        /*0024*/ 	.byte	0x02, 0x4a
	.zero		1
	.zero		1


	//----- nvinfo : EIATTR_EXIT_INSTR_OFFSETS
	.align		4
        /*0028*/ 	.byte	0x04, 0x1c
        /*002a*/ 	.short	(.L_82 - .L_81)


	//   ....[0]....
.L_81:
        /*002c*/ 	.word	0x00000010


	//----- nvinfo : EIATTR_MAX_THREADS
	.align		4
.L_82:
        /*0030*/ 	.byte	0x04, 0x05
        /*0032*/ 	.short	(.L_84 - .L_83)
.L_83:
        /*0034*/ 	.word	0x00000180
        /*0038*/ 	.word	0x00000001
        /*003c*/ 	.word	0x00000001


	//----- nvinfo : EIATTR_CBANK_PARAM_SIZE
	.align		4
.L_84:
        /*0040*/ 	.byte	0x03, 0x19
        /*0042*/ 	.short	0x0a80


	//----- nvinfo : EIATTR_PARAM_CBANK
	.align		4
        /*0044*/ 	.byte	0x04, 0x0a
        /*0046*/ 	.short	(.L_86 - .L_85)
	.align		4
.L_85:
        /*0048*/ 	.word	index@(.nv.constant0._ZN7cutlass13device_kernelIN5flash11enable_sm90INS1_16FlashAttnFwdSm90INS1_25CollectiveMainloopFwdSm90ILi2EN4cute5tupleIJNS5_1CILi1EEES8_S8_EEENS6_IJNS7_ILi128EEENS7_ILi112EEENS7_ILi192EEEEEELi192ENS_10bfloat16_tEfNS_4arch4Sm90ELb0ELb0ELb1ELb1ELb0ELb0ELb0ELb1ELb1ELb1ELb1ELb0EEENS1_21CollectiveEpilogueFwdINS6_IJSA_SC_SB_EEES9_SE_SG_Li256ELb1ELb1ELb1ELb0EEENS1_36VarlenDynamicPersistentTileSchedulerILi128ELi112ELi256ELi128ELb1ELb1ELb1ELb0ELb1ELb1EEEEEEEEEvNT_6ParamsE)
        /*004c*/ 	.short	0x0380
        /*004e*/ 	.short	0x0a80


	//----- nvinfo : EIATTR_SW_WAR
	.align		4
.L_86:
        /*0050*/ 	.byte	0x04, 0x36
        /*0052*/ 	.short	(.L_88 - .L_87)
.L_87:
        /*0054*/ 	.word	0x00000008
.L_88:


//--------------------- .nv.info._ZN7cutlass13device_kernelIN5flash11enable_sm90INS1_16FlashAttnFwdSm90INS1_25CollectiveMainloopFwdSm90ILi2EN4cute5tupleIJNS5_1CILi1EEES8_S8_EEENS6_IJNS7_ILi128EEENS7_ILi112EEENS7_ILi192EEEEEELi192ENS_10bfloat16_tEfNS_4arch4Sm90ELb0ELb0ELb1ELb1ELb0ELb1ELb0ELb1ELb1ELb1ELb1ELb0EEENS1_21CollectiveEpilogueFwdINS6_IJSA_SC_SB_EEES9_SE_SG_Li256ELb1ELb1ELb1ELb0EEENS1_36VarlenDynamicPersistentTileSchedulerILi128ELi112ELi256ELi128ELb1ELb1ELb1ELb0ELb1ELb1EEEEEEEEEvNT_6ParamsE --------------------------
	.section	.nv.info._ZN7cutlass13device_kernelIN5flash11enable_sm90INS1_16FlashAttnFwdSm90INS1_25CollectiveMainloopFwdSm90ILi2EN4cute5tupleIJNS5_1CILi1EEES8_S8_EEENS6_IJNS7_ILi128EEENS7_ILi112EEENS7_ILi192EEEEEELi192ENS_10bfloat16_tEfNS_4arch4Sm90ELb0ELb0ELb1ELb1ELb0ELb1ELb0ELb1ELb1ELb1ELb1ELb0EEENS1_21CollectiveEpilogueFwdINS6_IJSA_SC_SB_EEES9_SE_SG_Li256ELb1ELb1ELb1ELb0EEENS1_36VarlenDynamicPersistentTileSchedulerILi128ELi112ELi256ELi128ELb1ELb1ELb1ELb0ELb1ELb1EEEEEEEEEvNT_6ParamsE,"",@"SHT_CUDA_INFO"
	.sectionflags	@""
	.align	4


	//----- nvinfo : EIATTR_CUDA_API_VERSION
	.align		4
        /*0000*/ 	.byte	0x04, 0x37
        /*0002*/ 	.short	(.L_90 - .L_89)
.L_89:
        /*0004*/ 	.word	0x00000082


	//----- nvinfo : EIATTR_KPARAM_INFO
	.align		4
.L_90:
        /*0008*/ 	.byte	0x04, 0x17
        /*000a*/ 	.short	(.L_92 - .L_91)
.L_91:
        /*000c*/ 	.word	0x00000000
        /*0010*/ 	.short	0x0000
        /*0012*/ 	.short	0x0000
        /*0014*/ 	.byte	0x00, 0xf0, 0x01, 0x2a


	//----- nvinfo : EIATTR_SPARSE_MMA_MASK
	.align		4
.L_92:
        /*0018*/ 	.byte	0x03, 0x50
        /*001a*/ 	.short	0x0000


	//----- nvinfo : EIATTR_MAXREG_COUNT
	.align		4
        /*001c*/ 	.byte	0x03, 0x1b
        /*001e*/ 	.short	0x00a8


	//----- nvinfo : EIATTR_MERCURY_ISA_VERSION
	.align		4
        /*0020*/ 	.byte	0x03, 0x5f
        /*0022*/ 	.short	0x0101


	//----- nvinfo : EIATTR_VRC_CTA_INIT_COUNT
	.align		4
        /*0024*/ 	.byte	0x02, 0x4a
	.zero		1
	.zero		1


	//----- nvinfo : EIATTR_EXIT_INSTR_OFFSETS
	.align		4
        /*0028*/ 	.byte	0x04, 0x1c
        /*002a*/ 	.short	(.L_94 - .L_93)


	//   ....[0]....
.L_93:
        /*002c*/ 	.word	0x00000010


	//----- nvinfo : EIATTR_MAX_THREADS
	.align		4
.L_94:
        /*0030*/ 	.byte	0x04, 0x05
        /*0032*/ 	.short	(.L_96 - .L_95)
.L_95:
        /*0034*/ 	.word	0x00000180
        /*0038*/ 	.word	0x00000001
        /*003c*/ 	.word	0x00000001


	//----- nvinfo : EIATTR_CBANK_PARAM_SIZE
	.align		4
.L_96:
        /*0040*/ 	.byte	0x03, 0x19
        /*0042*/ 	.short	0x0a80


	//----- nvinfo : EIATTR_PARAM_CBANK
	.align		4
        /*0044*/ 	.byte	0x04, 0x0a
        /*0046*/ 	.short	(.L_98 - .L_97)
	.align		4
.L_97:
        /*0048*/ 	.word	index@(.nv.constant0._ZN7cutlass13device_kernelIN5flash11enable_sm90INS1_16FlashAttnFwdSm90INS1_25CollectiveMainloopFwdSm90ILi2EN4cute5tupleIJNS5_1CILi1EEES8_S8_EEENS6_IJNS7_ILi128EEENS7_ILi112EEENS7_ILi192EEEEEELi192ENS_10bfloat16_tEfNS_4arch4Sm90ELb0ELb0ELb1ELb1ELb0ELb1ELb0ELb1ELb1ELb1ELb1ELb0EEENS1_21CollectiveEpilogueFwdINS6_IJSA_SC_SB_EEES9_SE_SG_Li256ELb1ELb1ELb1ELb0EEENS1_36VarlenDynamicPersistentTileSchedulerILi128ELi112ELi256ELi128ELb1ELb1ELb1ELb0ELb1ELb1EEEEEEEEEvNT_6ParamsE)
        /*004c*/ 	.short	0x0380
        /*004e*/ 	.short	0x0a80


	//----- nvinfo : EIATTR_SW_WAR
	.align		4
.L_98:
        /*0050*/ 	.byte	0x04, 0x36
        /*0052*/ 	.short	(.L_100 - .L_99)
.L_99:
        /*0054*/ 	.word	0x00000008
.L_100:


//--------------------- .nv.info._ZN7cutlass13device_kernelIN5flash11enable_sm90INS1_16FlashAttnFwdSm90INS1_25CollectiveMainloopFwdSm90ILi2EN4cute5tupleIJNS5_1CILi1EEES8_S8_EEENS6_IJNS7_ILi128EEENS7_ILi96EEENS7_ILi192EEEEEELi192ENS_10bfloat16_tEfNS_4arch4Sm90ELb0ELb1ELb1ELb0ELb0ELb0ELb0ELb1ELb1ELb1ELb1ELb0EEENS1_21CollectiveEpilogueFwdINS6_IJSA_SC_SB_EEES9_SE_SG_Li256ELb0ELb1ELb1ELb0EEENS1_19SingleTileSchedulerILb0ELb1ELb1ELi128EEEEEEEEEvNT_6ParamsE --------------------------
	.section	.nv.info._ZN7cutlass13device_kernelIN5flash11enable_sm90INS1_16FlashAttnFwdSm90INS1_25CollectiveMainloopFwdSm90ILi2EN4cute5tupleIJNS5_1CILi1EEES8_S8_EEENS6_IJNS7_ILi128EEENS7_ILi96EEENS7_ILi192EEEEEELi192ENS_10bfloat16_tEfNS_4arch4Sm90ELb0ELb1ELb1ELb0ELb0ELb0ELb0ELb1ELb1ELb1ELb1ELb0EEENS1_21CollectiveEpilogueFwdINS6_IJSA_SC_SB_EEES9_SE_SG_Li256ELb0ELb1ELb1ELb0EEENS1_19SingleTileSchedulerILb0ELb1ELb1ELi128EEEEEEEEEvNT_6ParamsE,"",@"SHT_CUDA_INFO"
	.sectionflags	@""
	.align	4


	//----- nvinfo : EIATTR_CUDA_API_VERSION
	.align		4
        /*0000*/ 	.byte	0x04, 0x37
        /*0002*/ 	.short	(.L_102 - .L_101)
.L_101:
        /*0004*/ 	.word	0x00000082


	//----- nvinfo : EIATTR_KPARAM_INFO
	.align		4
.L_102:
        /*0008*/ 	.byte	0x04, 0x17
        /*000a*/ 	.short	(.L_104 - .L_103)
.L_103:
        /*000c*/ 	.word	0x00000000
        /*0010*/ 	.short	0x0000
        /*0012*/ 	.short	0x0000
        /*0014*/ 	.byte	0x00, 0xf0, 0x01, 0x28


	//----- nvinfo : EIATTR_SPARSE_MMA_MASK
	.align		4
.L_104:
        /*0018*/ 	.byte	0x03, 0x50
        /*001a*/ 	.short	0x0000


	//----- nvinfo : EIATTR_MAXREG_COUNT
	.align		4
        /*001c*/ 	.byte	0x03, 0x1b
        /*001e*/ 	.short	0x00a8


	//----- nvinfo : EIATTR_MERCURY_ISA_VERSION
	.align		4
        /*0020*/ 	.byte	0x03, 0x5f
        /*0022*/ 	.short	0x0101


	//----- nvinfo : EIATTR_VRC_CTA_INIT_COUNT
	.align		4
        /*0024*/ 	.byte	0x02, 0x4a
	.zero		1
	.zero		1


	//----- nvinfo : EIATTR_EXIT_INSTR_OFFSETS
	.align		4
        /*0028*/ 	.byte	0x04, 0x1c
        /*002a*/ 	.short	(.L_106 - .L_105)


	//   ....[0]....
.L_105:
        /*002c*/ 	.word	0x00000010


	//----- nvinfo : EIATTR_MAX_THREADS
	.align		4
.L_106:
        /*0030*/ 	.byte	0x04, 0x05
        /*0032*/ 	.short	(.L_108 - .L_107)
.L_107:
        /*0034*/ 	.word	0x00000180
        /*0038*/ 	.word	0x00000001
        /*003c*/ 	.word	0x00000001


	//----- nvinfo : EIATTR_CBANK_PARAM_SIZE
	.align		4
.L_108:
        /*0040*/ 	.byte	0x03, 0x19
        /*0042*/ 	.short	0x0a00


	//----- nvinfo : EIATTR_PARAM_CBANK
	.align		4
        /*0044*/ 	.byte	0x04, 0x0a
        /*0046*/ 	.short	(.L_110 - .L_109)
	.align		4
.L_109:
        /*0048*/ 	.word	index@(.nv.constant0._ZN7cutlass13device_kernelIN5flash11enable_sm90INS1_16FlashAttnFwdSm90INS1_25CollectiveMainloopFwdSm90ILi2EN4cute5tupleIJNS5_1CILi1EEES8_S8_EEENS6_IJNS7_ILi128EEENS7_ILi96EEENS7_ILi192EEEEEELi192ENS_10bfloat16_tEfNS_4arch4Sm90ELb0ELb1ELb1ELb0ELb0ELb0ELb0ELb1ELb1ELb1ELb1ELb0EEENS1_21CollectiveEpilogueFwdINS6_IJSA_SC_SB_EEES9_SE_SG_Li256ELb0ELb1ELb1ELb0EEENS1_19SingleTileSchedulerILb0ELb1ELb1ELi128EEEEEEEEEvNT_6ParamsE)
        /*004c*/ 	.short	0x0380
        /*004e*/ 	.short	0x0a00


	//----- nvinfo : EIATTR_SW_WAR
	.align		4
.L_110:
        /*0050*/ 	.byte	0x04, 0x36
        /*0052*/ 	.short	(.L_112 - .L_111)
.L_111:
        /*0054*/ 	.word	0x00000008
.L_112:


//--------------------- .nv.info._ZN7cutlass13device_kernelIN5flash11enable_sm90INS1_16FlashAttnFwdSm90INS1_25CollectiveMainloopFwdSm90ILi2EN4cute5tupleIJNS5_1CILi1EEES8_S8_EEENS6_IJNS7_ILi128EEENS7_ILi96EEENS7_ILi192EEEEEELi192ENS_10bfloat16_tEfNS_4arch4Sm90ELb0ELb1ELb1ELb1ELb0ELb0ELb0ELb1ELb1ELb1ELb1ELb0EEENS1_21CollectiveEpilogueFwdINS6_IJSA_SC_SB_EEES9_SE_SG_Li256ELb1ELb1ELb1ELb0EEENS1_36VarlenDynamicPersistentTileSchedulerILi128ELi96ELi256ELi128ELb1ELb1ELb1ELb1ELb0ELb1EEEEEEEEEvNT_6ParamsE --------------------------
	.section	.nv.info._ZN7cutlass13device_kernelIN5flash11enable_sm90INS1_16FlashAttnFwdSm90INS1_25CollectiveMainloopFwdSm90ILi2EN4cute5tupleIJNS5_1CILi1EEES8_S8_EEENS6_IJNS7_ILi128EEENS7_ILi96EEENS7_ILi192EEEEEELi192ENS_10bfloat16_tEfNS_4arch4Sm90ELb0ELb1ELb1ELb1ELb0ELb0ELb0ELb1ELb1ELb1ELb1ELb0EEENS1_21CollectiveEpilogueFwdINS6_IJSA_SC_SB_EEES9_SE_SG_Li256ELb1ELb1ELb1ELb0EEENS1_36VarlenDynamicPersistentTileSchedulerILi128ELi96ELi256ELi128ELb1ELb1ELb1ELb1ELb0ELb1EEEEEEEEEvNT_6ParamsE,"",@"SHT_CUDA_INFO"
	.sectionflags	@""
	.align	4


	//----- nvinfo : EIATTR_CUDA_API_VERSION
	.align		4
        /*0000*/ 	.byte	0x04, 0x37
        /*0002*/ 	.short	(.L_114 - .L_113)
.L_113:
        /*0004*/ 	.word	0x00000082


	//----- nvinfo : EIATTR_KPARAM_INFO
	.align		4
.L_114:
        /*0008*/ 	.byte	0x04, 0x17
        /*000a*/ 	.short	(.L_116 - .L_115)
.L_115:
        /*000c*/ 	.word	0x00000000
        /*0010*/ 	.short	0x0000
        /*0012*/ 	.short	0x0000
        /*0014*/ 	.byte	0x00, 0xf0, 0x01, 0x2a


	//----- nvinfo : EIATTR_SPARSE_MMA_MASK
	.align		4
.L_116:
        /*0018*/ 	.byte	0x03, 0x50
        /*001a*/ 	.short	0x0000


	//----- nvinfo : EIATTR_MAXREG_COUNT
	.align		4
        /*001c*/ 	.byte	0x03, 0x1b
        /*001e*/ 	.short	0x00a8


	//----- nvinfo : EIATTR_MERCURY_ISA_VERSION
	.align		4
        /*0020*/ 	.byte	0x03, 0x5f
        /*0022*/ 	.short	0x0101


	//----- nvinfo : EIATTR_VRC_CTA_INIT_COUNT
	.align		4
        /*0024*/ 	.byte	0x02, 0x4a
	.zero		1
	.zero		1


	//----- nvinfo : EIATTR_EXIT_INSTR_OFFSETS
	.align		4
        /*0028*/ 	.byte	0x04, 0x1c
        /*002a*/ 	.short	(.L_118 - .L_117)


	//   ....[0]....
.L_117:
        /*002c*/ 	.word	0x00000010


	//----- nvinfo : EIATTR_MAX_THREADS
	.align		4
.L_118:
        /*0030*/ 	.byte	0x04, 0x05
        /*0032*/ 	.short	(.L_120 - .L_119)
.L_119:
        /*0034*/ 	.word	0x00000180
        /*0038*/ 	.word	0x00000001
        /*003c*/ 	.word	0x00000001


	//----- nvinfo : EIATTR_CBANK_PARAM_SIZE
	.align		4
.L_120:
        /*0040*/ 	.byte	0x03, 0x19
        /*0042*/ 	.short	0x0a80


	//----- nvinfo : EIATTR_PARAM_CBANK
	.align		4
        /*0044*/ 	.byte	0x04, 0x0a
        /*0046*/ 	.short	(.L_122 - .L_121)
	.align		4
.L_121:
        /*0048*/ 	.word	index@(.nv.constant0._ZN7cutlass13device_kernelIN5flash11enable_sm90INS1_16FlashAttnFwdSm90INS1_25CollectiveMainloopFwdSm90ILi2EN4cute5tupleIJNS5_1CILi1EEES8_S8_EEENS6_IJNS7_ILi128EEENS7_ILi96EEENS7_ILi192EEEEEELi192ENS_10bfloat16_tEfNS_4arch4Sm90ELb0ELb1ELb1ELb1ELb0ELb0ELb0ELb1ELb1ELb1ELb1ELb0EEENS1_21CollectiveEpilogueFwdINS6_IJSA_SC_SB_EEES9_SE_SG_Li256ELb1ELb1ELb1ELb0EEENS1_36VarlenDynamicPersistentTileSchedulerILi128ELi96ELi256ELi128ELb1ELb1ELb1ELb1ELb0ELb1EEEEEEEEEvNT_6ParamsE)
        /*004c*/ 	.short	0x0380
        /*004e*/ 	.short	0x0a80


	//----- nvinfo : EIATTR_SW_WAR
	.align		4
.L_122:
        /*0050*/ 	.byte	0x04, 0x36
        /*0052*/ 	.short	(.L_124 - .L_123)
.L_123:
        /*0054*/ 	.word	0x00000008
.L_124:


//--------------------- .nv.info._ZN7cutlass13device_kernelIN5flash11enable_sm90INS1_16FlashAttnFwdSm90INS1_25CollectiveMainloopFwdSm90ILi2EN4cute5tupleIJNS5_1CILi1EEES8_S8_EEENS6_IJNS7_ILi128EEENS7_ILi96EEENS7_ILi192EEEEEELi192ENS_10bfloat16_tEfNS_4arch4Sm90ELb0ELb1ELb1ELb1ELb0ELb1ELb0ELb1ELb1ELb1ELb1ELb0EEENS1_21CollectiveEpilogueFwdINS6_IJSA_SC_SB_EEES9_SE_SG_Li256ELb1ELb1ELb1ELb0EEENS1_36VarlenDynamicPersistentTileSchedulerILi128ELi96ELi256ELi128ELb1ELb1ELb1ELb1ELb0ELb1EEEEEEEEEvNT_6ParamsE --------------------------
	.section	.nv.info._ZN7cutlass13device_kernelIN5flash11enable_sm90INS1_16FlashAttnFwdSm90INS1_25CollectiveMainloopFwdSm90ILi2EN4cute5tupleIJNS5_1CILi1EEES8_S8_EEENS6_IJNS7_ILi128EEENS7_ILi96EEENS7_ILi192EEEEEELi192ENS_10bfloat16_tEfNS_4arch4Sm90ELb0ELb1ELb1ELb1ELb0ELb1ELb0ELb1ELb1ELb1ELb1ELb0EEENS1_21CollectiveEpilogueFwdINS6_IJSA_SC_SB_EEES9_SE_SG_Li256ELb1ELb1ELb1ELb0EEENS1_36VarlenDynamicPersistentTileSchedulerILi128ELi96ELi256ELi128ELb1ELb1ELb1ELb1ELb0ELb1EEEEEEEEEvNT_6ParamsE,"",@"SHT_CUDA_INFO"
	.sectionflags	@""
	.align	4


	//----- nvinfo : EIATTR_CUDA_API_VERSION
	.align		4
        /*0000*/ 	.byte	0x04, 0x37
        /*0002*/ 	.short	(.L_126 - .L_125)
.L_125:
        /*0004*/ 	.word	0x00000082


	//----- nvinfo : EIATTR_KPARAM_INFO
	.align		4
.L_126:
        /*0008*/ 	.byte	0x04, 0x17
        /*000a*/ 	.short	(.L_128 - .L_127)
.L_127:
        /*000c*/ 	.word	0x00000000
        /*0010*/ 	.short	0x0000
        /*0012*/ 	.short	0x0000
        /*0014*/ 	.byte	0x00, 0xf0, 0x01, 0x2a


	//----- nvinfo : EIATTR_SPARSE_MMA_MASK
	.align		4
.L_128:
        /*0018*/ 	.byte	0x03, 0x50
        /*001a*/ 	.short	0x0000


	//----- nvinfo : EIATTR_MAXREG_COUNT
	.align		4
        /*001c*/ 	.byte	0x03, 0x1b
        /*001e*/ 	.short	0x00a8


	//----- nvinfo : EIATTR_MERCURY_ISA_VERSION
	.align		4
        /*0020*/ 	.byte	0x03, 0x5f
        /*0022*/ 	.short	0x0101


	//----- nvinfo : EIATTR_VRC_CTA_INIT_COUNT
	.align		4
        /*0024*/ 	.byte	0x02, 0x4a
	.zero		1
	.zero		1


	//----- nvinfo : EIATTR_EXIT_INSTR_OFFSETS
	.align		4
        /*0028*/ 	.byte	0x04, 0x1c
        /*002a*/ 	.short	(.L_130 - .L_129)


	//   ....[0]....
.L_129:
        /*002c*/ 	.word	0x00000010


	//----- nvinfo : EIATTR_MAX_THREADS
	.align		4
.L_130:
        /*0030*/ 	.byte	0x04, 0x05
        /*0032*/ 	.short	(.L_132 - .L_131)
.L_131:
        /*0034*/ 	.word	0x00000180
        /*0038*/ 	.word	0x00000001
        /*003c*/ 	.word	0x00000001


	//----- nvinfo : EIATTR_CBANK_PARAM_SIZE
	.align		4
.L_132:
        /*0040*/ 	.byte	0x03, 0x19
        /*0042*/ 	.short	0x0a80


	//----- nvinfo : EIATTR_PARAM_CBANK
	.align		4
        /*0044*/ 	.byte	0x04, 0x0a
        /*0046*/ 	.short	(.L_134 - .L_133)
	.align		4
.L_133:
        /*0048*/ 	.word	index@(.nv.constant0._ZN7cutlass13device_kernelIN5flash11enable_sm90INS1_16FlashAttnFwdSm90INS1_25CollectiveMainloopFwdSm90ILi2EN4cute5tupleIJNS5_1CILi1EEES8_S8_EEENS6_IJNS7_ILi128EEENS7_ILi96EEENS7_ILi192EEEEEELi192ENS_10bfloat16_tEfNS_4arch4Sm90ELb0ELb1ELb1ELb1ELb0ELb1ELb0ELb1ELb1ELb1ELb1ELb0EEENS1_21CollectiveEpilogueFwdINS6_IJSA_SC_SB_EEES9_SE_SG_Li256ELb1ELb1ELb1ELb0EEENS1_36VarlenDynamicPersistentTileSchedulerILi128ELi96ELi256ELi128ELb1ELb1ELb1ELb1ELb0ELb1EEEEEEEEEvNT_6ParamsE)
        /*004c*/ 	.short	0x0380
        /*004e*/ 	.short	0x0a80


	//----- nvinfo : EIATTR_SW_WAR
	.align		4
.L_134:
        /*0050*/ 	.byte	0x04, 0x36
        /*0052*/ 	.short	(.L_136 - .L_135)
.L_135:
        /*0054*/ 	.word	0x00000008
.L_136:


//--------------------- .nv.info._ZN7cutlass13device_kernelIN5flash11enable_sm90INS1_16FlashAttnFwdSm90INS1_25CollectiveMainloopFwdSm90ILi2EN4cute5tupleIJNS5_1CILi1EEES8_S8_EEENS6_IJNS7_ILi128EEENS7_ILi112EEENS7_ILi192EEEEEELi192ENS_10bfloat16_tEfNS_4arch4Sm90ELb1ELb0ELb1ELb0ELb0ELb0ELb0ELb1ELb1ELb1ELb1ELb0EEENS1_21CollectiveEpilogueFwdINS6_IJSA_SC_SB_EEES9_SE_SG_Li256ELb0ELb1ELb1ELb0EEENS1_19SingleTileSchedulerILb0ELb1ELb1ELi128EEEEEEEEEvNT_6ParamsE --------------------------
	.section	.nv.info._ZN7cutlass13device_kernelIN5flash11enable_sm90INS1_16FlashAttnFwdSm90INS1_25CollectiveMainloopFwdSm90ILi2EN4cute5tupleIJNS5_1CILi1EEES8_S8_EEENS6_IJNS7_ILi128EEENS7_ILi112EEENS7_ILi192EEEEEELi192ENS_10bfloat16_tEfNS_4arch4Sm90ELb1ELb0ELb1ELb0ELb0ELb0ELb0ELb1ELb1ELb1ELb1ELb0EEENS1_21CollectiveEpilogueFwdINS6_IJSA_SC_SB_EEES9_SE_SG_Li256ELb0ELb1ELb1ELb0EEENS1_19SingleTileSchedulerILb0ELb1ELb1ELi128EEEEEEEEEvNT_6ParamsE,"",@"SHT_CUDA_INFO"
	.sectionflags	@""
	.align	4


	//----- nvinfo : EIATTR_CUDA_API_VERSION
	.align		4
        /*0000*/ 	.byte	0x04, 0x37
        /*0002*/ 	.short	(.L_138 - .L_137)
.L_137:
        /*0004*/ 	.word	0x00000082


	//----- nvinfo : EIATTR_KPARAM_INFO
	.align		4
.L_138:
        /*0008*/ 	.byte	0x04, 0x17
        /*000a*/ 	.short	(.L_140 - .L_139)
.L_139:
        /*000c*/ 	.word	0x00000000
        /*0010*/ 	.short	0x0000
        /*0012*/ 	.short	0x0000
        /*0014*/ 	.byte	0x00, 0xf0, 0x01, 0x28


	//----- nvinfo : EIATTR_SPARSE_MMA_MASK
	.align		4
.L_140:
        /*0018*/ 	.byte	0x03, 0x50
        /*001a*/ 	.short	0x0000


	//----- nvinfo : EIATTR_MAXREG_COUNT
	.align		4
        /*001c*/ 	.byte	0x03, 0x1b
        /*001e*/ 	.short	0x00a8


	//----- nvinfo : EIATTR_MERCURY_ISA_VERSION
	.align		4
        /*0020*/ 	.byte	0x03, 0x5f
        /*0022*/ 	.short	0x0101


	//----- nvinfo : EIATTR_VRC_CTA_INIT_COUNT
	.align		4
        /*0024*/ 	.byte	0x02, 0x4a
	.zero		1
	.zero		1


	//----- nvinfo : EIATTR_EXIT_INSTR_OFFSETS
	.align		4
        /*0028*/ 	.byte	0x04, 0x1c
        /*002a*/ 	.short	(.L_142 - .L_141)


	//   ....[0]....
.L_141:
        /*002c*/ 	.word	0x00000010


	//----- nvinfo : EIATTR_MAX_THREADS
	.align		4
.L_142:
        /*0030*/ 	.byte	0x04, 0x05
        /*0032*/ 	.short	(.L_144 - .L_143)
.L_143:
        /*0034*/ 	.word	0x00000180
        /*0038*/ 	.word	0x00000001
        /*003c*/ 	.word	0x00000001


	//----- nvinfo : EIATTR_CBANK_PARAM_SIZE
	.align		4
.L_144:
        /*0040*/ 	.byte	0x03, 0x19
        /*0042*/ 	.short	0x0a00


	//----- nvinfo : EIATTR_PARAM_CBANK
	.align		4
        /*0044*/ 	.byte	0x04, 0x0a
        /*0046*/ 	.short	(.L_146 - .L_145)
	.align		4
.L_145:
        /*0048*/ 	.word	index@(.nv.constant0._ZN7cutlass13device_kernelIN5flash11enable_sm90INS1_16FlashAttnFwdSm90INS1_25CollectiveMainloopFwdSm90ILi2EN4cute5tupleIJNS5_1CILi1EEES8_S8_EEENS6_IJNS7_ILi128EEENS7_ILi112EEENS7_ILi192EEEEEELi192ENS_10bfloat16_tEfNS_4arch4Sm90ELb1ELb0ELb1ELb0ELb0ELb0ELb0ELb1ELb1ELb1ELb1ELb0EEENS1_21CollectiveEpilogueFwdINS6_IJSA_SC_SB_EEES9_SE_SG_Li256ELb0ELb1ELb1ELb0EEENS1_19SingleTileSchedulerILb0ELb1ELb1ELi128EEEEEEEEEvNT_6ParamsE)
        /*004c*/ 	.short	0x0380
        /*004e*/ 	.short	0x0a00


	//----- nvinfo : EIATTR_SW_WAR
	.align		4
.L_146:
        /*0050*/ 	.byte	0x04, 0x36
        /*0052*/ 	.short	(.L_148 - .L_147)
.L_147:
        /*0054*/ 	.word	0x00000008
.L_148:


//--------------------- .nv.info._ZN7cutlass13device_kernelIN5flash11enable_sm90INS1_16FlashAttnFwdSm90INS1_25CollectiveMainloopFwdSm90ILi2EN4cute5tupleIJNS5_1CILi1EEES8_S8_EEENS6_IJNS7_ILi128EEENS7_ILi112EEENS7_ILi192EEEEEELi192ENS_10bfloat16_tEfNS_4arch4Sm90ELb1ELb0ELb1ELb1ELb0ELb0ELb0ELb1ELb1ELb1ELb1ELb0EEENS1_21CollectiveEpilogueFwdINS6_IJSA_SC_SB_EEES9_SE_SG_Li256ELb1ELb1ELb1ELb0EEENS1_36VarlenDynamicPersistentTileSchedulerILi128ELi112ELi256ELi128ELb1ELb1ELb1ELb1ELb1ELb1EEEEEEEEEvNT_6ParamsE --------------------------
	.section	.nv.info._ZN7cutlass13device_kernelIN5flash11enable_sm90INS1_16FlashAttnFwdSm90INS1_25CollectiveMainloopFwdSm90ILi2EN4cute5tupleIJNS5_1CILi1EEES8_S8_EEENS6_IJNS7_ILi128EEENS7_ILi112EEENS7_ILi192EEEEEELi192ENS_10bfloat16_tEfNS_4arch4Sm90ELb1ELb0ELb1ELb1ELb0ELb0ELb0ELb1ELb1ELb1ELb1ELb0EEENS1_21CollectiveEpilogueFwdINS6_IJSA_SC_SB_EEES9_SE_SG_Li256ELb1ELb1ELb1ELb0EEENS1_36VarlenDynamicPersistentTileSchedulerILi128ELi112ELi256ELi128ELb1ELb1ELb1ELb1ELb1ELb1EEEEEEEEEvNT_6ParamsE,"",@"SHT_CUDA_INFO"
	.sectionflags	@""
	.align	4


	//----- nvinfo : EIATTR_CUDA_API_VERSION
	.align		4
        /*0000*/ 	.byte	0x04, 0x37
        /*0002*/ 	.short	(.L_150 - .L_149)
.L_149:
        /*0004*/ 	.word	0x00000082


	//----- nvinfo : EIATTR_KPARAM_INFO
	.align		4
.L_150:
        /*0008*/ 	.byte	0x04, 0x17
        /*000a*/ 	.short	(.L_152 - .L_151)
.L_151:
        /*000c*/ 	.word	0x00000000
        /*0010*/ 	.short	0x0000
        /*0012*/ 	.short	0x0000
        /*0014*/ 	.byte	0x00, 0xf0, 0x01, 0x2a


	//----- nvinfo : EIATTR_SPARSE_MMA_MASK
	.align		4
.L_152:
        /*0018*/ 	.byte	0x03, 0x50
        /*001a*/ 	.short	0x0000


	//----- nvinfo : EIATTR_MAXREG_COUNT
	.align		4
        /*001c*/ 	.byte	0x03, 0x1b
        /*001e*/ 	.short	0x00a8


	//----- nvinfo : EIATTR_MERCURY_ISA_VERSION
	.align		4
        /*0020*/ 	.byte	0x03, 0x5f
        /*0022*/ 	.short	0x0101


	//----- nvinfo : EIATTR_VRC_CTA_INIT_COUNT
	.align		4
        /*0024*/ 	.byte	0x02, 0x4a
	.zero		1
	.zero		1


	//----- nvinfo : EIATTR_EXIT_INSTR_OFFSETS
	.align		4
        /*0028*/ 	.byte	0x04, 0x1c
        /*002a*/ 	.short	(.L_154 - .L_153)


	//   ....[0]....
.L_153:
        /*002c*/ 	.word	0x00000010


	//----- nvinfo : EIATTR_MAX_THREADS
	.align		4
.L_154:
        /*0030*/ 	.byte	0x04, 0x05
        /*0032*/ 	.short	(.L_156 - .L_155)
.L_155:
        /*0034*/ 	.word	0x00000180
        /*0038*/ 	.word	0x00000001
        /*003c*/ 	.word	0x00000001


	//----- nvinfo : EIATTR_CBANK_PARAM_SIZE
	.align		4
.L_156:
        /*0040*/ 	.byte	0x03, 0x19
        /*0042*/ 	.short	0x0a80


	//----- nvinfo : EIATTR_PARAM_CBANK
	.align		4
        /*0044*/ 	.byte	0x04, 0x0a
        /*0046*/ 	.short	(.L_158 - .L_157)
	.align		4
.L_157:
        /*0048*/ 	.word	index@(.nv.constant0._ZN7cutlass13device_kernelIN5flash11enable_sm90INS1_16FlashAttnFwdSm90INS1_25CollectiveMainloopFwdSm90ILi2EN4cute5tupleIJNS5_1CILi1EEES8_S8_EEENS6_IJNS7_ILi128EEENS7_ILi112EEENS7_ILi192EEEEEELi192ENS_10bfloat16_tEfNS_4arch4Sm90ELb1ELb0ELb1ELb1ELb0ELb0ELb0ELb1ELb1ELb1ELb1ELb0EEENS1_21CollectiveEpilogueFwdINS6_IJSA_SC_SB_EEES9_SE_SG_Li256ELb1ELb1ELb1ELb0EEENS1_36VarlenDynamicPersistentTileSchedulerILi128ELi112ELi256ELi128ELb1ELb1ELb1ELb1ELb1ELb1EEEEEEEEEvNT_6ParamsE)
        /*004c*/ 	.short	0x0380
        /*004e*/ 	.short	0x0a80


	//----- nvinfo : EIATTR_SW_WAR
	.align		4
.L_158:
        /*0050*/ 	.byte	0x04, 0x36
        /*0052*/ 	.short	(.L_160 - .L_159)
.L_159:
        /*0054*/ 	.word	0x00000008
.L_160:


//--------------------- .nv.info._ZN7cutlass13device_kernelIN5flash11enable_sm90INS1_16FlashAttnFwdSm90INS1_25CollectiveMainloopFwdSm90ILi2EN4cute5tupleIJNS5_1CILi1EEES8_S8_EEENS6_IJNS7_ILi128EEENS7_ILi112EEENS7_ILi192EEEEEELi192ENS_10bfloat16_tEfNS_4arch4Sm90ELb1ELb0ELb1ELb1ELb0ELb1ELb0ELb1ELb1ELb1ELb1ELb0EEENS1_21CollectiveEpilogueFwdINS6_IJSA_SC_SB_EEES9_SE_SG_Li256ELb1ELb1ELb1ELb0EEENS1_36VarlenDynamicPersistentTileSchedulerILi128ELi112ELi256ELi128ELb1ELb1ELb1ELb1ELb1ELb1EEEEEEEEEvNT_6ParamsE --------------------------
	.section	.nv.info._ZN7cutlass13device_kernelIN5flash11enable_sm90INS1_16FlashAttnFwdSm90INS1_25CollectiveMainloopFwdSm90ILi2EN4cute5tupleIJNS5_1CILi1EEES8_S8_EEENS6_IJNS7_ILi128EEENS7_ILi112EEENS7_ILi192EEEEEELi192ENS_10bfloat16_tEfNS_4arch4Sm90ELb1ELb0ELb1ELb1ELb0ELb1ELb0ELb1ELb1ELb1ELb1ELb0EEENS1_21CollectiveEpilogueFwdINS6_IJSA_SC_SB_EEES9_SE_SG_Li256ELb1ELb1ELb1ELb0EEENS1_36VarlenDynamicPersistentTileSchedulerILi128ELi112ELi256ELi128ELb1ELb1ELb1ELb1ELb1ELb1EEEEEEEEEvNT_6ParamsE,"",@"SHT_CUDA_INFO"
	.sectionflags	@""
	.align	4


	//----- nvinfo : EIATTR_CUDA_API_VERSION
	.align		4
        /*0000*/ 	.byte	0x04, 0x37
        /*0002*/ 	.short	(.L_162 - .L_161)
.L_161:
        /*0004*/ 	.word	0x00000082


	//----- nvinfo : EIATTR_KPARAM_INFO
	.align		4
.L_162:
        /*0008*/ 	.byte	0x04, 0x17
        /*000a*/ 	.short	(.L_164 - .L_163)
.L_163:
        /*000c*/ 	.word	0x00000000
        /*0010*/ 	.short	0x0000
        /*0012*/ 	.short	0x0000
        /*0014*/ 	.byte	0x00, 0xf0, 0x01, 0x2a


	//----- nvinfo : EIATTR_SPARSE_MMA_MASK
	.align		4
.L_164:
        /*0018*/ 	.byte	0x03, 0x50
        /*001a*/ 	.short	0x0000


	//----- nvinfo : EIATTR_MAXREG_COUNT
	.align		4
        /*001c*/ 	.byte	0x03, 0x1b
        /*001e*/ 	.short	0x00a8


	//----- nvinfo : EIATTR_MERCURY_ISA_VERSION
	.align		4
        /*0020*/ 	.byte	0x03, 0x5f
        /*0022*/ 	.short	0x0101


	//----- nvinfo : EIATTR_VRC_CTA_INIT_COUNT
	.align		4
        /*0024*/ 	.byte	0x02, 0x4a
	.zero		1
	.zero		1


	//----- nvinfo : EIATTR_EXIT_INSTR_OFFSETS
	.align		4
        /*0028*/ 	.byte	0x04, 0x1c
        /*002a*/ 	.short	(.L_166 - .L_165)


	//   ....[0]....
.L_165:
        /*002c*/ 	.word	0x00000010


	//----- nvinfo : EIATTR_MAX_THREADS
	.align		4
.L_166:
        /*0030*/ 	.byte	0x04, 0x05
        /*0032*/ 	.short	(.L_168 - .L_167)
.L_167:
        /*0034*/ 	.word	0x00000180
        /*0038*/ 	.word	0x00000001
        /*003c*/ 	.word	0x00000001


	//----- nvinfo : EIATTR_CBANK_PARAM_SIZE
	.align		4
.L_168:
        /*0040*/ 	.byte	0x03, 0x19
        /*0042*/ 	.short	0x0a80


	//----- nvinfo : EIATTR_PARAM_CBANK
	.align		4
        /*0044*/ 	.byte	0x04, 0x0a
        /*0046*/ 	.short	(.L_170 - .L_169)
	.align		4
.L_169:
        /*0048*/ 	.word	index@(.nv.constant0._ZN7cutlass13device_kernelIN5flash11enable_sm90INS1_16FlashAttnFwdSm90INS1_25CollectiveMainloopFwdSm90ILi2EN4cute5tupleIJNS5_1CILi1EEES8_S8_EEENS6_IJNS7_ILi128EEENS7_ILi112EEENS7_ILi192EEEEEELi192ENS_10bfloat16_tEfNS_4arch4Sm90ELb1ELb0ELb1ELb1ELb0ELb1ELb0ELb1ELb1ELb1ELb1ELb0EEENS1_21CollectiveEpilogueFwdINS6_IJSA_SC_SB_EEES9_SE_SG_Li256ELb1ELb1ELb1ELb0EEENS1_36VarlenDynamicPersistentTileSchedulerILi128ELi112ELi256ELi128ELb1ELb1ELb1ELb1ELb1ELb1EEEEEEEEEvNT_6ParamsE)
        /*004c*/ 	.short	0x0380
        /*004e*/ 	.short	0x0a80


	//----- nvinfo : EIATTR_SW_WAR
	.align		4
.L_170:
        /*0050*/ 	.byte	0x04, 0x36
        /*0052*/ 	.short	(.L_172 - .L_171)
.L_171:
        /*0054*/ 	.word	0x00000008
.L_172:


//--------------------- .nv.callgraph             --------------------------
	.section	.nv.callgraph,"",@"SHT_CUDA_CALLGRAPH"
	.align	4
	.sectionentsize	8
	.align		4
        /*0000*/ 	.word	0x00000000
	.align		4
        /*0004*/ 	.word	0xffffffff
	.align		4
        /*0008*/ 	.word	0x00000000
	.align		4
        /*000c*/ 	.word	0xfffffffe
	.align		4
        /*0010*/ 	.word	0x00000000
	.align		4
        /*0014*/ 	.word	0xfffffffd
	.align		4
        /*0018*/ 	.word	0x00000000
	.align		4
        /*001c*/ 	.word	0xfffffffc


//--------------------- .nv.constant4             --------------------------
	.section	.nv.constant4,"a",@progbits
	.align	8
	.align		8
.nv.constant4:
        /*0000*/ 	.dword	_ZN80_INTERNAL_0922055a_44_flash_fwd_hdim192_bf16_split_softcap_sm90_cu_ceb34e2a_32824cuda3std3__45__cpo5beginE
	.align		8
        /*0008*/ 	.dword	_ZN80_INTERNAL_0922055a_44_flash_fwd_hdim192_bf16_split_softcap_sm90_cu_ceb34e2a_32824cuda3std3__45__cpo3endE
	.align		8
        /*0010*/ 	.dword	_ZN80_INTERNAL_0922055a_44_flash_fwd_hdim192_bf16_split_softcap_sm90_cu_ceb34e2a_32824cuda3std3__45__cpo6cbeginE
	.align		8
        /*0018*/ 	.dword	_ZN80_INTERNAL_0922055a_44_flash_fwd_hdim192_bf16_split_softcap_sm90_cu_ceb34e2a_32824cuda3std3__45__cpo4cendE
	.align		8
        /*0020*/ 	.dword	_ZN80_INTERNAL_0922055a_44_flash_fwd_hdim192_bf16_split_softcap_sm90_cu_ceb34e2a_32824cuda3std3__482_GLOBAL__N__0922055a_44_flash_fwd_hdim192_bf16_split_softcap_sm90_cu_ceb34e2a_32826ignoreE
	.align		8
        /*0028*/ 	.dword	_ZN80_INTERNAL_0922055a_44_flash_fwd_hdim192_bf16_split_softcap_sm90_cu_ceb34e2a_32824cuda3std3__419piecewise_constructE
	.align		8
        /*0030*/ 	.dword	_ZN80_INTERNAL_0922055a_44_flash_fwd_hdim192_bf16_split_softcap_sm90_cu_ceb34e2a_32824cuda3std3__48in_placeE
	.align		8
        /*0038*/ 	.dword	_ZN80_INTERNAL_0922055a_44_flash_fwd_hdim192_bf16_split_softcap_sm90_cu_ceb34e2a_32824cuda3std6ranges3__45__cpo4swapE
	.align		8
        /*0040*/ 	.dword	_ZN80_INTERNAL_0922055a_44_flash_fwd_hdim192_bf16_split_softcap_sm90_cu_ceb34e2a_32824cuda3std6ranges3__45__cpo9iter_moveE
	.align		8
        /*0048*/ 	.dword	_ZN80_INTERNAL_0922055a_44_flash_fwd_hdim192_bf16_split_softcap_sm90_cu_ceb34e2a_32824cute7productE
	.align		8
        /*0050*/ 	.dword	_ZN80_INTERNAL_0922055a_44_flash_fwd_hdim192_bf16_split_softcap_sm90_cu_ceb34e2a_32824cute1_E


//--------------------- .text._ZN7cutlass13device_kernelIN5flash11enable_sm90INS1_16FlashAttnFwdSm90INS1_25CollectiveMainloopFwdSm90ILi2EN4cute5tupleIJNS5_1CILi1EEES8_S8_EEENS6_IJNS7_ILi128EEENS7_ILi112EEENS7_ILi192EEEEEELi192ENS_10bfloat16_tEfNS_4arch4Sm90ELb0ELb0ELb1ELb0ELb0ELb0ELb0ELb1ELb1ELb1ELb1ELb0EEENS1_21CollectiveEpilogueFwdINS6_IJSA_SC_SB_EEES9_SE_SG_Li256ELb0ELb1ELb1ELb0EEENS1_19SingleTileSchedulerILb0ELb1ELb1ELi128EEEEEEEEEvNT_6ParamsE --------------------------
	.section	.text._ZN7cutlass13device_kernelIN5flash11enable_sm90INS1_16FlashAttnFwdSm90INS1_25CollectiveMainloopFwdSm90ILi2EN4cute5tupleIJNS5_1CILi1EEES8_S8_EEENS6_IJNS7_ILi128EEENS7_ILi112EEENS7_ILi192EEEEEELi192ENS_10bfloat16_tEfNS_4arch4Sm90ELb0ELb0ELb1ELb0ELb0ELb0ELb0ELb1ELb1ELb1ELb1ELb0EEENS1_21CollectiveEpilogueFwdINS6_IJSA_SC_SB_EEES9_SE_SG_Li256ELb0ELb1ELb1ELb0EEENS1_19SingleTileSchedulerILb0ELb1ELb1ELi128EEEEEEEEEvNT_6ParamsE,"ax",@progbits
	.align	128
.text._ZN7cutlass13device_kernelIN5flash11enable_sm90INS1_16FlashAttnFwdSm90INS1_25CollectiveMainloopFwdSm90ILi2EN4cute5tupleIJNS5_1CILi1EEES8_S8_EEENS6_IJNS7_ILi128EEENS7_ILi112EEENS7_ILi192EEEEEELi192ENS_10bfloat16_tEfNS_4arch4Sm90ELb0ELb0ELb1ELb0ELb0ELb0ELb0ELb1ELb1ELb1ELb1ELb0EEENS1_21CollectiveEpilogueFwdINS6_IJSA_SC_SB_EEES9_SE_SG_Li256ELb0ELb1ELb1ELb0EEENS1_19SingleTileSchedulerILb0ELb1ELb1ELi128EEEEEEEEEvNT_6ParamsE:
        .type           _ZN7cutlass13device_kernelIN5flash11enable_sm90INS1_16FlashAttnFwdSm90INS1_25CollectiveMainloopFwdSm90ILi2EN4cute5tupleIJNS5_1CILi1EEES8_S8_EEENS6_IJNS7_ILi128EEENS7_ILi112EEENS7_ILi192EEEEEELi192ENS_10bfloat16_tEfNS_4arch4Sm90ELb0ELb0ELb1ELb0ELb0ELb0ELb0ELb1ELb1ELb1ELb1ELb0EEENS1_21CollectiveEpilogueFwdINS6_IJSA_SC_SB_EEES9_SE_SG_Li256ELb0ELb1ELb1ELb0EEENS1_19SingleTileSchedulerILb0ELb1ELb1ELi128EEEEEEEEEvNT_6ParamsE,@function
        .size           _ZN7cutlass13device_kernelIN5flash11enable_sm90INS1_16FlashAttnFwdSm90INS1_25CollectiveMainloopFwdSm90ILi2EN4cute5tupleIJNS5_1CILi1EEES8_S8_EEENS6_IJNS7_ILi128EEENS7_ILi112EEENS7_ILi192EEEEEELi192ENS_10bfloat16_tEfNS_4arch4Sm90ELb0ELb0ELb1ELb0ELb0ELb0ELb0ELb1ELb1ELb1ELb1ELb0EEENS1_21CollectiveEpilogueFwdINS6_IJSA_SC_SB_EEES9_SE_SG_Li256ELb0ELb1ELb1ELb0EEENS1_19SingleTileSchedulerILb0ELb1ELb1ELi128EEEEEEEEEvNT_6ParamsE,(.L_x_9 - _ZN7cutlass13device_kernelIN5flash11enable_sm90INS1_16FlashAttnFwdSm90INS1_25CollectiveMainloopFwdSm90ILi2EN4cute5tupleIJNS5_1CILi1EEES8_S8_EEENS6_IJNS7_ILi128EEENS7_ILi112EEENS7_ILi192EEEEEELi192ENS_10bfloat16_tEfNS_4arch4Sm90ELb0ELb0ELb1ELb0ELb0ELb0ELb0ELb1ELb1ELb1ELb1ELb0EEENS1_21CollectiveEpilogueFwdINS6_IJSA_SC_SB_EEES9_SE_SG_Li256ELb0ELb1ELb1ELb0EEENS1_19SingleTileSchedulerILb0ELb1ELb1ELi128EEEEEEEEEvNT_6ParamsE)
        .other          _ZN7cutlass13device_kernelIN5flash11enable_sm90INS1_16FlashAttnFwdSm90INS1_25CollectiveMainloopFwdSm90ILi2EN4cute5tupleIJNS5_1CILi1EEES8_S8_EEENS6_IJNS7_ILi128EEENS7_ILi112EEENS7_ILi192EEEEEELi192ENS_10bfloat16_tEfNS_4arch4Sm90ELb0ELb0ELb1ELb0ELb0ELb0ELb0ELb1ELb1ELb1ELb1ELb0EEENS1_21CollectiveEpilogueFwdINS6_IJSA_SC_SB_EEES9_SE_SG_Li256ELb0ELb1ELb1ELb0EEENS1_19SingleTileSchedulerILb0ELb1ELb1ELi128EEEEEEEEEvNT_6ParamsE,@"STO_CUDA_ENTRY STV_DEFAULT"
_ZN7cutlass13device_kernelIN5flash11enable_sm90INS1_16FlashAttnFwdSm90INS1_25CollectiveMainloopFwdSm90ILi2EN4cute5tupleIJNS5_1CILi1EEES8_S8_EEENS6_IJNS7_ILi128EEENS7_ILi112EEENS7_ILi192EEEEEELi192ENS_10bfloat16_tEfNS_4arch4Sm90ELb0ELb0ELb1ELb0ELb0ELb0ELb0ELb1ELb1ELb1ELb1ELb0EEENS1_21CollectiveEpilogueFwdINS6_IJSA_SC_SB_EEES9_SE_SG_Li256ELb0ELb1ELb1ELb0EEENS1_19SingleTileSchedulerILb0ELb1ELb1ELi128EEEEEEEEEvNT_6ParamsE:
[----:B------:R-:W-:Y:S01]  /*0000*/  LDC R1, c[0x0][0x37c] ;  /* 0x0000df00ff017b82 */ /* 0x000fe20000000800 */
[----:B------:R-:W-:Y:S05]  /*0010*/  EXIT ;  /* 0x000000000000794d */ /* 0x000fea0003800000 */
.L_x_0:
[----:B------:R-:W-:-:S00]  /*0020*/  BRA `(.L_x_0) ;  /* 0xfffffffc00fc7947 */ /* 0x000fc0000383ffff */
[----:B------:R-:W-:-:S00]  /*0030*/  NOP ;  /* 0x0000000000007918 */ /* 0x000fc00000000000 */
        /* <DEDUP_REMOVED lines=12> */
.L_x_9:


//--------------------- .text._ZN7cutlass13device_kernelIN5flash11enable_sm90INS1_16FlashAttnFwdSm90INS1_25CollectiveMainloopFwdSm90ILi2EN4cute5tupleIJNS5_1CILi1EEES8_S8_EEENS6_IJNS7_ILi128EEENS7_ILi112EEENS7_ILi192EEEEEELi192ENS_10bfloat16_tEfNS_4arch4Sm90ELb0ELb0ELb1ELb1ELb0ELb0ELb0ELb1ELb1ELb1ELb1ELb0EEENS1_21CollectiveEpilogueFwdINS6_IJSA_SC_SB_EEES9_SE_SG_Li256ELb1ELb1ELb1ELb0EEENS1_36VarlenDynamicPersistentTileSchedulerILi128ELi112ELi256ELi128ELb1ELb1ELb1ELb0ELb1ELb1EEEEEEEEEvNT_6ParamsE --------------------------
	.section	.text._ZN7cutlass13device_kernelIN5flash11enable_sm90INS1_16FlashAttnFwdSm90INS1_25CollectiveMainloopFwdSm90ILi2EN4cute5tupleIJNS5_1CILi1EEES8_S8_EEENS6_IJNS7_ILi128EEENS7_ILi112EEENS7_ILi192EEEEEELi192ENS_10bfloat16_tEfNS_4arch4Sm90ELb0ELb0ELb1ELb1ELb0ELb0ELb0ELb1ELb1ELb1ELb1ELb0EEENS1_21CollectiveEpilogueFwdINS6_IJSA_SC_SB_EEES9_SE_SG_Li256ELb1ELb1ELb1ELb0EEENS1_36VarlenDynamicPersistentTileSchedulerILi128ELi112ELi256ELi128ELb1ELb1ELb1ELb0ELb1ELb1EEEEEEEEEvNT_6ParamsE,"ax",@progbits
	.align	128
.text._ZN7cutlass13device_kernelIN5flash11enable_sm90INS1_16FlashAttnFwdSm90INS1_25CollectiveMainloopFwdSm90ILi2EN4cute5tupleIJNS5_1CILi1EEES8_S8_EEENS6_IJNS7_ILi128EEENS7_ILi112EEENS7_ILi192EEEEEELi192ENS_10bfloat16_tEfNS_4arch4Sm90ELb0ELb0ELb1ELb1ELb0ELb0ELb0ELb1ELb1ELb1ELb1ELb0EEENS1_21CollectiveEpilogueFwdINS6_IJSA_SC_SB_EEES9_SE_SG_Li256ELb1ELb1ELb1ELb0EEENS1_36VarlenDynamicPersistentTileSchedulerILi128ELi112ELi256ELi128ELb1ELb1ELb1ELb0ELb1ELb1EEEEEEEEEvNT_6ParamsE:
        .type           _ZN7cutlass13device_kernelIN5flash11enable_sm90INS1_16FlashAttnFwdSm90INS1_25CollectiveMainloopFwdSm90ILi2EN4cute5tupleIJNS5_1CILi1EEES8_S8_EEENS6_IJNS7_ILi128EEENS7_ILi112EEENS7_ILi192EEEEEELi192ENS_10bfloat16_tEfNS_4arch4Sm90ELb0ELb0ELb1ELb1ELb0ELb0ELb0ELb1ELb1ELb1ELb1ELb0EEENS1_21CollectiveEpilogueFwdINS6_IJSA_SC_SB_EEES9_SE_SG_Li256ELb1ELb1ELb1ELb0EEENS1_36VarlenDynamicPersistentTileSchedulerILi128ELi112ELi256ELi128ELb1ELb1ELb1ELb0ELb1ELb1EEEEEEEEEvNT_6ParamsE,@function
        .size           _ZN7cutlass13device_kernelIN5flash11enable_sm90INS1_16FlashAttnFwdSm90INS1_25CollectiveMainloopFwdSm90ILi2EN4cute5tupleIJNS5_1CILi1EEES8_S8_EEENS6_IJNS7_ILi128EEENS7_ILi112EEENS7_ILi192EEEEEELi192ENS_10bfloat16_tEfNS_4arch4Sm90ELb0ELb0ELb1ELb1ELb0ELb0ELb0ELb1ELb1ELb1ELb1ELb0EEENS1_21CollectiveEpilogueFwdINS6_IJSA_SC_SB_EEES9_SE_SG_Li256ELb1ELb1ELb1ELb0EEENS1_36VarlenDynamicPersistentTileSchedulerILi128ELi112ELi256ELi128ELb1ELb1ELb1ELb0ELb1ELb1EEEEEEEEEvNT_6ParamsE,(.L_x_10 - _ZN7cutlass13device_kernelIN5flash11enable_sm90INS1_16FlashAttnFwdSm90INS1_25CollectiveMainloopFwdSm90ILi2EN4cute5tupleIJNS5_1CILi1EEES8_S8_EEENS6_IJNS7_ILi128EEENS7_ILi112EEENS7_ILi192EEEEEELi192ENS_10bfloat16_tEfNS_4arch4Sm90ELb0ELb0ELb1ELb1ELb0ELb0ELb0ELb1ELb1ELb1ELb1ELb0EEENS1_21CollectiveEpilogueFwdINS6_IJSA_SC_SB_EEES9_SE_SG_Li256ELb1ELb1ELb1ELb0EEENS1_36VarlenDynamicPersistentTileSchedulerILi128ELi112ELi256ELi128ELb1ELb1ELb1ELb0ELb1ELb1EEEEEEEEEvNT_6ParamsE)
        .other          _ZN7cutlass13device_kernelIN5flash11enable_sm90INS1_16FlashAttnFwdSm90INS1_25CollectiveMainloopFwdSm90ILi2EN4cute5tupleIJNS5_1CILi1EEES8_S8_EEENS6_IJNS7_ILi128EEENS7_ILi112EEENS7_ILi192EEEEEELi192ENS_10bfloat16_tEfNS_4arch4Sm90ELb0ELb0ELb1ELb1ELb0ELb0ELb0ELb1ELb1ELb1ELb1ELb0EEENS1_21CollectiveEpilogueFwdINS6_IJSA_SC_SB_EEES9_SE_SG_Li256ELb1ELb1ELb1ELb0EEENS1_36VarlenDynamicPersistentTileSchedulerILi128ELi112ELi256ELi128ELb1ELb1ELb1ELb0ELb1ELb1EEEEEEEEEvNT_6ParamsE,@"STO_CUDA_ENTRY STV_DEFAULT"
_ZN7cutlass13device_kernelIN5flash11enable_sm90INS1_16FlashAttnFwdSm90INS1_25CollectiveMainloopFwdSm90ILi2EN4cute5tupleIJNS5_1CILi1EEES8_S8_EEENS6_IJNS7_ILi128EEENS7_ILi112EEENS7_ILi192EEEEEELi192ENS_10bfloat16_tEfNS_4arch4Sm90ELb0ELb0ELb1ELb1ELb0ELb0ELb0ELb1ELb1ELb1ELb1ELb0EEENS1_21CollectiveEpilogueFwdINS6_IJSA_SC_SB_EEES9_SE_SG_Li256ELb1ELb1ELb1ELb0EEENS1_36VarlenDynamicPersistentTileSchedulerILi128ELi112ELi256ELi128ELb1ELb1ELb1ELb0ELb1ELb1EEEEEEEEEvNT_6ParamsE:
[----:B------:R-:W-:Y:S01]  /*0000*/  LDC R1, c[0x0][0x37c] ;  /* 0x0000df00ff017b82 */ /* 0x000fe20000000800 */
[----:B------:R-:W-:Y:S05]  /*0010*/  EXIT ;  /* 0x000000000000794d */ /* 0x000fea0003800000 */
.L_x_1:
        /* <DEDUP_REMOVED lines=14> */
.L_x_10:


//--------------------- .text._ZN7cutlass13device_kernelIN5flash11enable_sm90INS1_16FlashAttnFwdSm90INS1_25CollectiveMainloopFwdSm90ILi2EN4cute5tupleIJNS5_1CILi1EEES8_S8_EEENS6_IJNS7_ILi128EEENS7_ILi112EEENS7_ILi192EEEEEELi192ENS_10bfloat16_tEfNS_4arch4Sm90ELb0ELb0ELb1ELb1ELb0ELb1ELb0ELb1ELb1ELb1ELb1ELb0EEENS1_21CollectiveEpilogueFwdINS6_IJSA_SC_SB_EEES9_SE_SG_Li256ELb1ELb1ELb1ELb0EEENS1_36VarlenDynamicPersistentTileSchedulerILi128ELi112ELi256ELi128ELb1ELb1ELb1ELb0ELb1ELb1EEEEEEEEEvNT_6ParamsE --------------------------
	.section	.text._ZN7cutlass13device_kernelIN5flash11enable_sm90INS1_16FlashAttnFwdSm90INS1_25CollectiveMainloopFwdSm90ILi2EN4cute5tupleIJNS5_1CILi1EEES8_S8_EEENS6_IJNS7_ILi128EEENS7_ILi112EEENS7_ILi192EEEEEELi192ENS_10bfloat16_tEfNS_4arch4Sm90ELb0ELb0ELb1ELb1ELb0ELb1ELb0ELb1ELb1ELb1ELb1ELb0EEENS1_21CollectiveEpilogueFwdINS6_IJSA_SC_SB_EEES9_SE_SG_Li256ELb1ELb1ELb1ELb0EEENS1_36VarlenDynamicPersistentTileSchedulerILi128ELi112ELi256ELi128ELb1ELb1ELb1ELb0ELb1ELb1EEEEEEEEEvNT_6ParamsE,"ax",@progbits
	.align	128
.text._ZN7cutlass13device_kernelIN5flash11enable_sm90INS1_16FlashAttnFwdSm90INS1_25CollectiveMainloopFwdSm90ILi2EN4cute5tupleIJNS5_1CILi1EEES8_S8_EEENS6_IJNS7_ILi128EEENS7_ILi112EEENS7_ILi192EEEEEELi192ENS_10bfloat16_tEfNS_4arch4Sm90ELb0ELb0ELb1ELb1ELb0ELb1ELb0ELb1ELb1ELb1ELb1ELb0EEENS1_21CollectiveEpilogueFwdINS6_IJSA_SC_SB_EEES9_SE_SG_Li256ELb1ELb1ELb1ELb0EEENS1_36VarlenDynamicPersistentTileSchedulerILi128ELi112ELi256ELi128ELb1ELb1ELb1ELb0ELb1ELb1EEEEEEEEEvNT_6ParamsE:
        .type           _ZN7cutlass13device_kernelIN5flash11enable_sm90INS1_16FlashAttnFwdSm90INS1_25CollectiveMainloopFwdSm90ILi2EN4cute5tupleIJNS5_1CILi1EEES8_S8_EEENS6_IJNS7_ILi128EEENS7_ILi112EEENS7_ILi192EEEEEELi192ENS_10bfloat16_tEfNS_4arch4Sm90ELb0ELb0ELb1ELb1ELb0ELb1ELb0ELb1ELb1ELb1ELb1ELb0EEENS1_21CollectiveEpilogueFwdINS6_IJSA_SC_SB_EEES9_SE_SG_Li256ELb1ELb1ELb1ELb0EEENS1_36VarlenDynamicPersistentTileSchedulerILi128ELi112ELi256ELi128ELb1ELb1ELb1ELb0ELb1ELb1EEEEEEEEEvNT_6ParamsE,@function
        .size           _ZN7cutlass13device_kernelIN5flash11enable_sm90INS1_16FlashAttnFwdSm90INS1_25CollectiveMainloopFwdSm90ILi2EN4cute5tupleIJNS5_1CILi1EEES8_S8_EEENS6_IJNS7_ILi128EEENS7_ILi112EEENS7_ILi192EEEEEELi192ENS_10bfloat16_tEfNS_4arch4Sm90ELb0ELb0ELb1ELb1ELb0ELb1ELb0ELb1ELb1ELb1ELb1ELb0EEENS1_21CollectiveEpilogueFwdINS6_IJSA_SC_SB_EEES9_SE_SG_Li256ELb1ELb1ELb1ELb0EEENS1_36VarlenDynamicPersistentTileSchedulerILi128ELi112ELi256ELi128ELb1ELb1ELb1ELb0ELb1ELb1EEEEEEEEEvNT_6ParamsE,(.L_x_11 - _ZN7cutlass13device_kernelIN5flash11enable_sm90INS1_16FlashAttnFwdSm90INS1_25CollectiveMainloopFwdSm90ILi2EN4cute5tupleIJNS5_1CILi1EEES8_S8_EEENS6_IJNS7_ILi128EEENS7_ILi112EEENS7_ILi192EEEEEELi192ENS_10bfloat16_tEfNS_4arch4Sm90ELb0ELb0ELb1ELb1ELb0ELb1ELb0ELb1ELb1ELb1ELb1ELb0EEENS1_21CollectiveEpilogueFwdINS6_IJSA_SC_SB_EEES9_SE_SG_Li256ELb1ELb1ELb1ELb0EEENS1_36VarlenDynamicPersistentTileSchedulerILi128ELi112ELi256ELi128ELb1ELb1ELb1ELb0ELb1ELb1EEEEEEEEEvNT_6ParamsE)
        .other          _ZN7cutlass13device_kernelIN5flash11enable_sm90INS1_16FlashAttnFwdSm90INS1_25CollectiveMainloopFwdSm90ILi2EN4cute5tupleIJNS5_1CILi1EEES8_S8_EEENS6_IJNS7_ILi128EEENS7_ILi112EEENS7_ILi192EEEEEELi192ENS_10bfloat16_tEfNS_4arch4Sm90ELb0ELb0ELb1ELb1ELb0ELb1ELb0ELb1ELb1ELb1ELb1ELb0EEENS1_21CollectiveEpilogueFwdINS6_IJSA_SC_SB_EEES9_SE_SG_Li256ELb1ELb1ELb1ELb0EEENS1_36VarlenDynamicPersistentTileSchedulerILi128ELi112ELi256ELi128ELb1ELb1ELb1ELb0ELb1ELb1EEEEEEEEEvNT_6ParamsE,@"STO_CUDA_ENTRY STV_DEFAULT"
_ZN7cutlass13device_kernelIN5flash11enable_sm90INS1_16FlashAttnFwdSm90INS1_25CollectiveMainloopFwdSm90ILi2EN4cute5tupleIJNS5_1CILi1EEES8_S8_EEENS6_IJNS7_ILi128EEENS7_ILi112EEENS7_ILi192EEEEEELi192ENS_10bfloat16_tEfNS_4arch4Sm90ELb0ELb0ELb1ELb1ELb0ELb1ELb0ELb1ELb1ELb1ELb1ELb0EEENS1_21CollectiveEpilogueFwdINS6_IJSA_SC_SB_EEES9_SE_SG_Li256ELb1ELb1ELb1ELb0EEENS1_36VarlenDynamicPersistentTileSchedulerILi128ELi112ELi256ELi128ELb1ELb1ELb1ELb0ELb1ELb1EEEEEEEEEvNT_6ParamsE:
[----:B------:R-:W-:Y:S01]  /*0000*/  LDC R1, c[0x0][0x37c] ;  /* 0x0000df00ff017b82 */ /* 0x000fe20000000800 */
[----:B------:R-:W-:Y:S05]  /*0010*/  EXIT ;  /* 0x000000000000794d */ /* 0x000fea0003800000 */
.L_x_2:
        /* <DEDUP_REMOVED lines=14> */
.L_x_11:


//--------------------- .text._ZN7cutlass13device_kernelIN5flash11enable_sm90INS1_16FlashAttnFwdSm90INS1_25CollectiveMainloopFwdSm90ILi2EN4cute5tupleIJNS5_1CILi1EEES8_S8_EEENS6_IJNS7_ILi128EEENS7_ILi96EEENS7_ILi192EEEEEELi192ENS_10bfloat16_tEfNS_4arch4Sm90ELb0ELb1ELb1ELb0ELb0ELb0ELb0ELb1ELb1ELb1ELb1ELb0EEENS1_21CollectiveEpilogueFwdINS6_IJSA_SC_SB_EEES9_SE_SG_Li256ELb0ELb1ELb1ELb0EEENS1_19SingleTileSchedulerILb0ELb1ELb1ELi128EEEEEEEEEvNT_6ParamsE --------------------------
	.section	.text._ZN7cutlass13device_kernelIN5flash11enable_sm90INS1_16FlashAttnFwdSm90INS1_25CollectiveMainloopFwdSm90ILi2EN4cute5tupleIJNS5_1CILi1EEES8_S8_EEENS6_IJNS7_ILi128EEENS7_ILi96EEENS7_ILi192EEEEEELi192ENS_10bfloat16_tEfNS_4arch4Sm90ELb0ELb1ELb1ELb0ELb0ELb0ELb0ELb1ELb1ELb1ELb1ELb0EEENS1_21CollectiveEpilogueFwdINS6_IJSA_SC_SB_EEES9_SE_SG_Li256ELb0ELb1ELb1ELb0EEENS1_19SingleTileSchedulerILb0ELb1ELb1ELi128EEEEEEEEEvNT_6ParamsE,"ax",@progbits
	.align	128
.text._ZN7cutlass13device_kernelIN5flash11enable_sm90INS1_16FlashAttnFwdSm90INS1_25CollectiveMainloopFwdSm90ILi2EN4cute5tupleIJNS5_1CILi1EEES8_S8_EEENS6_IJNS7_ILi128EEENS7_ILi96EEENS7_ILi192EEEEEELi192ENS_10bfloat16_tEfNS_4arch4Sm90ELb0ELb1ELb1ELb0ELb0ELb0ELb0ELb1ELb1ELb1ELb1ELb0EEENS1_21CollectiveEpilogueFwdINS6_IJSA_SC_SB_EEES9_SE_SG_Li256ELb0ELb1ELb1ELb0EEENS1_19SingleTileSchedulerILb0ELb1ELb1ELi128EEEEEEEEEvNT_6ParamsE:
        .type           _ZN7cutlass13device_kernelIN5flash11enable_sm90INS1_16FlashAttnFwdSm90INS1_25CollectiveMainloopFwdSm90ILi2EN4cute5tupleIJNS5_1CILi1EEES8_S8_EEENS6_IJNS7_ILi128EEENS7_ILi96EEENS7_ILi192EEEEEELi192ENS_10bfloat16_tEfNS_4arch4Sm90ELb0ELb1ELb1ELb0ELb0ELb0ELb0ELb1ELb1ELb1ELb1ELb0EEENS1_21CollectiveEpilogueFwdINS6_IJSA_SC_SB_EEES9_SE_SG_Li256ELb0ELb1ELb1ELb0EEENS1_19SingleTileSchedulerILb0ELb1ELb1ELi128EEEEEEEEEvNT_6ParamsE,@function
        .size           _ZN7cutlass13device_kernelIN5flash11enable_sm90INS1_16FlashAttnFwdSm90INS1_25CollectiveMainloopFwdSm90ILi2EN4cute5tupleIJNS5_1CILi1EEES8_S8_EEENS6_IJNS7_ILi128EEENS7_ILi96EEENS7_ILi192EEEEEELi192ENS_10bfloat16_tEfNS_4arch4Sm90ELb0ELb1ELb1ELb0ELb0ELb0ELb0ELb1ELb1ELb1ELb1ELb0EEENS1_21CollectiveEpilogueFwdINS6_IJSA_SC_SB_EEES9_SE_SG_Li256ELb0ELb1ELb1ELb0EEENS1_19SingleTileSchedulerILb0ELb1ELb1ELi128EEEEEEEEEvNT_6ParamsE,(.L_x_12 - _ZN7cutlass13device_kernelIN5flash11enable_sm90INS1_16FlashAttnFwdSm90INS1_25CollectiveMainloopFwdSm90ILi2EN4cute5tupleIJNS5_1CILi1EEES8_S8_EEENS6_IJNS7_ILi128EEENS7_ILi96EEENS7_ILi192EEEEEELi192ENS_10bfloat16_tEfNS_4arch4Sm90ELb0ELb1ELb1ELb0ELb0ELb0ELb0ELb1ELb1ELb1ELb1ELb0EEENS1_21CollectiveEpilogueFwdINS6_IJSA_SC_SB_EEES9_SE_SG_Li256ELb0ELb1ELb1ELb0EEENS1_19SingleTileSchedulerILb0ELb1ELb1ELi128EEEEEEEEEvNT_6ParamsE)
        .other          _ZN7cutlass13device_kernelIN5flash11enable_sm90INS1_16FlashAttnFwdSm90INS1_25CollectiveMainloopFwdSm90ILi2EN4cute5tupleIJNS5_1CILi1EEES8_S8_EEENS6_IJNS7_ILi128EEENS7_ILi96EEENS7_ILi192EEEEEELi192ENS_10bfloat16_tEfNS_4arch4Sm90ELb0ELb1ELb1ELb0ELb0ELb0ELb0ELb1ELb1ELb1ELb1ELb0EEENS1_21CollectiveEpilogueFwdINS6_IJSA_SC_SB_EEES9_SE_SG_Li256ELb0ELb1ELb1ELb0EEENS1_19SingleTileSchedulerILb0ELb1ELb1ELi128EEEEEEEEEvNT_6ParamsE,@"STO_CUDA_ENTRY STV_DEFAULT"
_ZN7cutlass13device_kernelIN5flash11enable_sm90INS1_16FlashAttnFwdSm90INS1_25CollectiveMainloopFwdSm90ILi2EN4cute5tupleIJNS5_1CILi1EEES8_S8_EEENS6_IJNS7_ILi128EEENS7_ILi96EEENS7_ILi192EEEEEELi192ENS_10bfloat16_tEfNS_4arch4Sm90ELb0ELb1ELb1ELb0ELb0ELb0ELb0ELb1ELb1ELb1ELb1ELb0EEENS1_21CollectiveEpilogueFwdINS6_IJSA_SC_SB_EEES9_SE_SG_Li256ELb0ELb1ELb1ELb0EEENS1_19SingleTileSchedulerILb0ELb1ELb1ELi128EEEEEEEEEvNT_6ParamsE:
[----:B------:R-:W-:Y:S01]  /*0000*/  LDC R1, c[0x0][0x37c] ;  /* 0x0000df00ff017b82 */ /* 0x000fe20000000800 */
[----:B------:R-:W-:Y:S05]  /*0010*/  EXIT ;  /* 0x000000000000794d */ /* 0x000fea0003800000 */
.L_x_3:
        /* <DEDUP_REMOVED lines=14> */
.L_x_12:


//--------------------- .text._ZN7cutlass13device_kernelIN5flash11enable_sm90INS1_16FlashAttnFwdSm90INS1_25CollectiveMainloopFwdSm90ILi2EN4cute5tupleIJNS5_1CILi1EEES8_S8_EEENS6_IJNS7_ILi128EEENS7_ILi96EEENS7_ILi192EEEEEELi192ENS_10bfloat16_tEfNS_4arch4Sm90ELb0ELb1ELb1ELb1ELb0ELb0ELb0ELb1ELb1ELb1ELb1ELb0EEENS1_21CollectiveEpilogueFwdINS6_IJSA_SC_SB_EEES9_SE_SG_Li256ELb1ELb1ELb1ELb0EEENS1_36VarlenDynamicPersistentTileSchedulerILi128ELi96ELi256ELi128ELb1ELb1ELb1ELb1ELb0ELb1EEEEEEEEEvNT_6ParamsE --------------------------
	.section	.text._ZN7cutlass13device_kernelIN5flash11enable_sm90INS1_16FlashAttnFwdSm90INS1_25CollectiveMainloopFwdSm90ILi2EN4cute5tupleIJNS5_1CILi1EEES8_S8_EEENS6_IJNS7_ILi128EEENS7_ILi96EEENS7_ILi192EEEEEELi192ENS_10bfloat16_tEfNS_4arch4Sm90ELb0ELb1ELb1ELb1ELb0ELb0ELb0ELb1ELb1ELb1ELb1ELb0EEENS1_21CollectiveEpilogueFwdINS6_IJSA_SC_SB_EEES9_SE_SG_Li256ELb1ELb1ELb1ELb0EEENS1_36VarlenDynamicPersistentTileSchedulerILi128ELi96ELi256ELi128ELb1ELb1ELb1ELb1ELb0ELb1EEEEEEEEEvNT_6ParamsE,"ax",@progbits
	.align	128
.text._ZN7cutlass13device_kernelIN5flash11enable_sm90INS1_16FlashAttnFwdSm90INS1_25CollectiveMainloopFwdSm90ILi2EN4cute5tupleIJNS5_1CILi1EEES8_S8_EEENS6_IJNS7_ILi128EEENS7_ILi96EEENS7_ILi192EEEEEELi192ENS_10bfloat16_tEfNS_4arch4Sm90ELb0ELb1ELb1ELb1ELb0ELb0ELb0ELb1ELb1ELb1ELb1ELb0EEENS1_21CollectiveEpilogueFwdINS6_IJSA_SC_SB_EEES9_SE_SG_Li256ELb1ELb1ELb1ELb0EEENS1_36VarlenDynamicPersistentTileSchedulerILi128ELi96ELi256ELi128ELb1ELb1ELb1ELb1ELb0ELb1EEEEEEEEEvNT_6ParamsE:
        .type           _ZN7cutlass13device_kernelIN5flash11enable_sm90INS1_16FlashAttnFwdSm90INS1_25CollectiveMainloopFwdSm90ILi2EN4cute5tupleIJNS5_1CILi1EEES8_S8_EEENS6_IJNS7_ILi128EEENS7_ILi96EEENS7_ILi192EEEEEELi192ENS_10bfloat16_tEfNS_4arch4Sm90ELb0ELb1ELb1ELb1ELb0ELb0ELb0ELb1ELb1ELb1ELb1ELb0EEENS1_21CollectiveEpilogueFwdINS6_IJSA_SC_SB_EEES9_SE_SG_Li256ELb1ELb1ELb1ELb0EEENS1_36VarlenDynamicPersistentTileSchedulerILi128ELi96ELi256ELi128ELb1ELb1ELb1ELb1ELb0ELb1EEEEEEEEEvNT_6ParamsE,@function
        .size           _ZN7cutlass13device_kernelIN5flash11enable_sm90INS1_16FlashAttnFwdSm90INS1_25CollectiveMainloopFwdSm90ILi2EN4cute5tupleIJNS5_1CILi1EEES8_S8_EEENS6_IJNS7_ILi128EEENS7_ILi96EEENS7_ILi192EEEEEELi192ENS_10bfloat16_tEfNS_4arch4Sm90ELb0ELb1ELb1ELb1ELb0ELb0ELb0ELb1ELb1ELb1ELb1ELb0EEENS1_21CollectiveEpilogueFwdINS6_IJSA_SC_SB_EEES9_SE_SG_Li256ELb1ELb1ELb1ELb0EEENS1_36VarlenDynamicPersistentTileSchedulerILi128ELi96ELi256ELi128ELb1ELb1ELb1ELb1ELb0ELb1EEEEEEEEEvNT_6ParamsE,(.L_x_13 - _ZN7cutlass13device_kernelIN5flash11enable_sm90INS1_16FlashAttnFwdSm90INS1_25CollectiveMainloopFwdSm90ILi2EN4cute5tupleIJNS5_1CILi1EEES8_S8_EEENS6_IJNS7_ILi128EEENS7_ILi96EEENS7_ILi192EEEEEELi192ENS_10bfloat16_tEfNS_4arch4Sm90ELb0ELb1ELb1ELb1ELb0ELb0ELb0ELb1ELb1ELb1ELb1ELb0EEENS1_21CollectiveEpilogueFwdINS6_IJSA_SC_SB_EEES9_SE_SG_Li256ELb1ELb1ELb1ELb0EEENS1_36VarlenDynamicPersistentTileSchedulerILi128ELi96ELi256ELi128ELb1ELb1ELb1ELb1ELb0ELb1EEEEEEEEEvNT_6ParamsE)
        .other          _ZN7cutlass13device_kernelIN5flash11enable_sm90INS1_16FlashAttnFwdSm90INS1_25CollectiveMainloopFwdSm90ILi2EN4cute5tupleIJNS5_1CILi1EEES8_S8_EEENS6_IJNS7_ILi128EEENS7_ILi96EEENS7_ILi192EEEEEELi192ENS_10bfloat16_tEfNS_4arch4Sm90ELb0ELb1ELb1ELb1ELb0ELb0ELb0ELb1ELb1ELb1ELb1ELb0EEENS1_21CollectiveEpilogueFwdINS6_IJSA_SC_SB_EEES9_SE_SG_Li256ELb1ELb1ELb1ELb0EEENS1_36VarlenDynamicPersistentTileSchedulerILi128ELi96ELi256ELi128ELb1ELb1ELb1ELb1ELb0ELb1EEEEEEEEEvNT_6ParamsE,@"STO_CUDA_ENTRY STV_DEFAULT"
_ZN7cutlass13device_kernelIN5flash11enable_sm90INS1_16FlashAttnFwdSm90INS1_25CollectiveMainloopFwdSm90ILi2EN4cute5tupleIJNS5_1CILi1EEES8_S8_EEENS6_IJNS7_ILi128EEENS7_ILi96EEENS7_ILi192EEEEEELi192ENS_10bfloat16_tEfNS_4arch4Sm90ELb0ELb1ELb1ELb1ELb0ELb0ELb0ELb1ELb1ELb1ELb1ELb0EEENS1_21CollectiveEpilogueFwdINS6_IJSA_SC_SB_EEES9_SE_SG_Li256ELb1ELb1ELb1ELb0EEENS1_36VarlenDynamicPersistentTileSchedulerILi128ELi96ELi256ELi128ELb1ELb1ELb1ELb1ELb0ELb1EEEEEEEEEvNT_6ParamsE:
[----:B------:R-:W-:Y:S01]  /*0000*/  LDC R1, c[0x0][0x37c] ;  /* 0x0000df00ff017b82 */ /* 0x000fe20000000800 */
[----:B------:R-:W-:Y:S05]  /*0010*/  EXIT ;  /* 0x000000000000794d */ /* 0x000fea0003800000 */
.L_x_4:
        /* <DEDUP_REMOVED lines=14> */
.L_x_13:


//--------------------- .text._ZN7cutlass13device_kernelIN5flash11enable_sm90INS1_16FlashAttnFwdSm90INS1_25CollectiveMainloopFwdSm90ILi2EN4cute5tupleIJNS5_1CILi1EEES8_S8_EEENS6_IJNS7_ILi128EEENS7_ILi96EEENS7_ILi192EEEEEELi192ENS_10bfloat16_tEfNS_4arch4Sm90ELb0ELb1ELb1ELb1ELb0ELb1ELb0ELb1ELb1ELb1ELb1ELb0EEENS1_21CollectiveEpilogueFwdINS6_IJSA_SC_SB_EEES9_SE_SG_Li256ELb1ELb1ELb1ELb0EEENS1_36VarlenDynamicPersistentTileSchedulerILi128ELi96ELi256ELi128ELb1ELb1ELb1ELb1ELb0ELb1EEEEEEEEEvNT_6ParamsE --------------------------
	.section	.text._ZN7cutlass13device_kernelIN5flash11enable_sm90INS1_16FlashAttnFwdSm90INS1_25CollectiveMainloopFwdSm90ILi2EN4cute5tupleIJNS5_1CILi1EEES8_S8_EEENS6_IJNS7_ILi128EEENS7_ILi96EEENS7_ILi192EEEEEELi192ENS_10bfloat16_tEfNS_4arch4Sm90ELb0ELb1ELb1ELb1ELb0ELb1ELb0ELb1ELb1ELb1ELb1ELb0EEENS1_21CollectiveEpilogueFwdINS6_IJSA_SC_SB_EEES9_SE_SG_Li256ELb1ELb1ELb1ELb0EEENS1_36VarlenDynamicPersistentTileSchedulerILi128ELi96ELi256ELi128ELb1ELb1ELb1ELb1ELb0ELb1EEEEEEEEEvNT_6ParamsE,"ax",@progbits
	.align	128
.text._ZN7cutlass13device_kernelIN5flash11enable_sm90INS1_16FlashAttnFwdSm90INS1_25CollectiveMainloopFwdSm90ILi2EN4cute5tupleIJNS5_1CILi1EEES8_S8_EEENS6_IJNS7_ILi128EEENS7_ILi96EEENS7_ILi192EEEEEELi192ENS_10bfloat16_tEfNS_4arch4Sm90ELb0ELb1ELb1ELb1ELb0ELb1ELb0ELb1ELb1ELb1ELb1ELb0EEENS1_21CollectiveEpilogueFwdINS6_IJSA_SC_SB_EEES9_SE_SG_Li256ELb1ELb1ELb1ELb0EEENS1_36VarlenDynamicPersistentTileSchedulerILi128ELi96ELi256ELi128ELb1ELb1ELb1ELb1ELb0ELb1EEEEEEEEEvNT_6ParamsE:
        .type           _ZN7cutlass13device_kernelIN5flash11enable_sm90INS1_16FlashAttnFwdSm90INS1_25CollectiveMainloopFwdSm90ILi2EN4cute5tupleIJNS5_1CILi1EEES8_S8_EEENS6_IJNS7_ILi128EEENS7_ILi96EEENS7_ILi192EEEEEELi192ENS_10bfloat16_tEfNS_4arch4Sm90ELb0ELb1ELb1ELb1ELb0ELb1ELb0ELb1ELb1ELb1ELb1ELb0EEENS1_21CollectiveEpilogueFwdINS6_IJSA_SC_SB_EEES9_SE_SG_Li256ELb1ELb1ELb1ELb0EEENS1_36VarlenDynamicPersistentTileSchedulerILi128ELi96ELi256ELi128ELb1ELb1ELb1ELb1ELb0ELb1EEEEEEEEEvNT_6ParamsE,@function
        .size           _ZN7cutlass13device_kernelIN5flash11enable_sm90INS1_16FlashAttnFwdSm90INS1_25CollectiveMainloopFwdSm90ILi2EN4cute5tupleIJNS5_1CILi1EEES8_S8_EEENS6_IJNS7_ILi128EEENS7_ILi96EEENS7_ILi192EEEEEELi192ENS_10bfloat16_tEfNS_4arch4Sm90ELb0ELb1ELb1ELb1ELb0ELb1ELb0ELb1ELb1ELb1ELb1ELb0EEENS1_21CollectiveEpilogueFwdINS6_IJSA_SC_SB_EEES9_SE_SG_Li256ELb1ELb1ELb1ELb0EEENS1_36VarlenDynamicPersistentTileSchedulerILi128ELi96ELi256ELi128ELb1ELb1ELb1ELb1ELb0ELb1EEEEEEEEEvNT_6ParamsE,(.L_x_14 - _ZN7cutlass13device_kernelIN5flash11enable_sm90INS1_16FlashAttnFwdSm90INS1_25CollectiveMainloopFwdSm90ILi2EN4cute5tupleIJNS5_1CILi1EEES8_S8_EEENS6_IJNS7_ILi128EEENS7_ILi96EEENS7_ILi192EEEEEELi192ENS_10bfloat16_tEfNS_4arch4Sm90ELb0ELb1ELb1ELb1ELb0ELb1ELb0ELb1ELb1ELb1ELb1ELb0EEENS1_21CollectiveEpilogueFwdINS6_IJSA_SC_SB_EEES9_SE_SG_Li256ELb1ELb1ELb1ELb0EEENS1_36VarlenDynamicPersistentTileSchedulerILi128ELi96ELi256ELi128ELb1ELb1ELb1ELb1ELb0ELb1EEEEEEEEEvNT_6ParamsE)
        .other          _ZN7cutlass13device_kernelIN5flash11enable_sm90INS1_16FlashAttnFwdSm90INS1_25CollectiveMainloopFwdSm90ILi2EN4cute5tupleIJNS5_1CILi1EEES8_S8_EEENS6_IJNS7_ILi128EEENS7_ILi96EEENS7_ILi192EEEEEELi192ENS_10bfloat16_tEfNS_4arch4Sm90ELb0ELb1ELb1ELb1ELb0ELb1ELb0ELb1ELb1ELb1ELb1ELb0EEENS1_21CollectiveEpilogueFwdINS6_IJSA_SC_SB_EEES9_SE_SG_Li256ELb1ELb1ELb1ELb0EEENS1_36VarlenDynamicPersistentTileSchedulerILi128ELi96ELi256ELi128ELb1ELb1ELb1ELb1ELb0ELb1EEEEEEEEEvNT_6ParamsE,@"STO_CUDA_ENTRY STV_DEFAULT"
_ZN7cutlass13device_kernelIN5flash11enable_sm90INS1_16FlashAttnFwdSm90INS1_25CollectiveMainloopFwdSm90ILi2EN4cute5tupleIJNS5_1CILi1EEES8_S8_EEENS6_IJNS7_ILi128EEENS7_ILi96EEENS7_ILi192EEEEEELi192ENS_10bfloat16_tEfNS_4arch4Sm90ELb0ELb1ELb1ELb1ELb0ELb1ELb0ELb1ELb1ELb1ELb1ELb0EEENS1_21CollectiveEpilogueFwdINS6_IJSA_SC_SB_EEES9_SE_SG_Li256ELb1ELb1ELb1ELb0EEENS1_36VarlenDynamicPersistentTileSchedulerILi128ELi96ELi256ELi128ELb1ELb1ELb1ELb1ELb0ELb1EEEEEEEEEvNT_6ParamsE:
[----:B------:R-:W-:Y:S01]  /*0000*/  LDC R1, c[0x0][0x37c] ;  /* 0x0000df00ff017b82 */ /* 0x000fe20000000800 */
[----:B------:R-:W-:Y:S05]  /*0010*/  EXIT ;  /* 0x000000000000794d */ /* 0x000fea0003800000 */
.L_x_5:
        /* <DEDUP_REMOVED lines=14> */
.L_x_14:


//--------------------- .text._ZN7cutlass13device_kernelIN5flash11enable_sm90INS1_16FlashAttnFwdSm90INS1_25CollectiveMainloopFwdSm90ILi2EN4cute5tupleIJNS5_1CILi1EEES8_S8_EEENS6_IJNS7_ILi128EEENS7_ILi112EEENS7_ILi192EEEEEELi192ENS_10bfloat16_tEfNS_4arch4Sm90ELb1ELb0ELb1ELb0ELb0ELb0ELb0ELb1ELb1ELb1ELb1ELb0EEENS1_21CollectiveEpilogueFwdINS6_IJSA_SC_SB_EEES9_SE_SG_Li256ELb0ELb1ELb1ELb0EEENS1_19SingleTileSchedulerILb0ELb1ELb1ELi128EEEEEEEEEvNT_6ParamsE --------------------------
	.section	.text._ZN7cutlass13device_kernelIN5flash11enable_sm90INS1_16FlashAttnFwdSm90INS1_25CollectiveMainloopFwdSm90ILi2EN4cute5tupleIJNS5_1CILi1EEES8_S8_EEENS6_IJNS7_ILi128EEENS7_ILi112EEENS7_ILi192EEEEEELi192ENS_10bfloat16_tEfNS_4arch4Sm90ELb1ELb0ELb1ELb0ELb0ELb0ELb0ELb1ELb1ELb1ELb1ELb0EEENS1_21CollectiveEpilogueFwdINS6_IJSA_SC_SB_EEES9_SE_SG_Li256ELb0ELb1ELb1ELb0EEENS1_19SingleTileSchedulerILb0ELb1ELb1ELi128EEEEEEEEEvNT_6ParamsE,"ax",@progbits
	.align	128
.text._ZN7cutlass13device_kernelIN5flash11enable_sm90INS1_16FlashAttnFwdSm90INS1_25CollectiveMainloopFwdSm90ILi2EN4cute5tupleIJNS5_1CILi1EEES8_S8_EEENS6_IJNS7_ILi128EEENS7_ILi112EEENS7_ILi192EEEEEELi192ENS_10bfloat16_tEfNS_4arch4Sm90ELb1ELb0ELb1ELb0ELb0ELb0ELb0ELb1ELb1ELb1ELb1ELb0EEENS1_21CollectiveEpilogueFwdINS6_IJSA_SC_SB_EEES9_SE_SG_Li256ELb0ELb1ELb1ELb0EEENS1_19SingleTileSchedulerILb0ELb1ELb1ELi128EEEEEEEEEvNT_6ParamsE:
        .type           _ZN7cutlass13device_kernelIN5flash11enable_sm90INS1_16FlashAttnFwdSm90INS1_25CollectiveMainloopFwdSm90ILi2EN4cute5tupleIJNS5_1CILi1EEES8_S8_EEENS6_IJNS7_ILi128EEENS7_ILi112EEENS7_ILi192EEEEEELi192ENS_10bfloat16_tEfNS_4arch4Sm90ELb1ELb0ELb1ELb0ELb0ELb0ELb0ELb1ELb1ELb1ELb1ELb0EEENS1_21CollectiveEpilogueFwdINS6_IJSA_SC_SB_EEES9_SE_SG_Li256ELb0ELb1ELb1ELb0EEENS1_19SingleTileSchedulerILb0ELb1ELb1ELi128EEEEEEEEEvNT_6ParamsE,@function
        .size           _ZN7cutlass13device_kernelIN5flash11enable_sm90INS1_16FlashAttnFwdSm90INS1_25CollectiveMainloopFwdSm90ILi2EN4cute5tupleIJNS5_1CILi1EEES8_S8_EEENS6_IJNS7_ILi128EEENS7_ILi112EEENS7_ILi192EEEEEELi192ENS_10bfloat16_tEfNS_4arch4Sm90ELb1ELb0ELb1ELb0ELb0ELb0ELb0ELb1ELb1ELb1ELb1ELb0EEENS1_21CollectiveEpilogueFwdINS6_IJSA_SC_SB_EEES9_SE_SG_Li256ELb0ELb1ELb1ELb0EEENS1_19SingleTileSchedulerILb0ELb1ELb1ELi128EEEEEEEEEvNT_6ParamsE,(.L_x_15 - _ZN7cutlass13device_kernelIN5flash11enable_sm90INS1_16FlashAttnFwdSm90INS1_25CollectiveMainloopFwdSm90ILi2EN4cute5tupleIJNS5_1CILi1EEES8_S8_EEENS6_IJNS7_ILi128EEENS7_ILi112EEENS7_ILi192EEEEEELi192ENS_10bfloat16_tEfNS_4arch4Sm90ELb1ELb0ELb1ELb0ELb0ELb0ELb0ELb1ELb1ELb1ELb1ELb0EEENS1_21CollectiveEpilogueFwdINS6_IJSA_SC_SB_EEES9_SE_SG_Li256ELb0ELb1ELb1ELb0EEENS1_19SingleTileSchedulerILb0ELb1ELb1ELi128EEEEEEEEEvNT_6ParamsE)
        .other          _ZN7cutlass13device_kernelIN5flash11enable_sm90INS1_16FlashAttnFwdSm90INS1_25CollectiveMainloopFwdSm90ILi2EN4cute5tupleIJNS5_1CILi1EEES8_S8_EEENS6_IJNS7_ILi128EEENS7_ILi112EEENS7_ILi192EEEEEELi192ENS_10bfloat16_tEfNS_4arch4Sm90ELb1ELb0ELb1ELb0ELb0ELb0ELb0ELb1ELb1ELb1ELb1ELb0EEENS1_21CollectiveEpilogueFwdINS6_IJSA_SC_SB_EEES9_SE_SG_Li256ELb0ELb1ELb1ELb0EEENS1_19SingleTileSchedulerILb0ELb1ELb1ELi128EEEEEEEEEvNT_6ParamsE,@"STO_CUDA_ENTRY STV_DEFAULT"
_ZN7cutlass13device_kernelIN5flash11enable_sm90INS1_16FlashAttnFwdSm90INS1_25CollectiveMainloopFwdSm90ILi2EN4cute5tupleIJNS5_1CILi1EEES8_S8_EEENS6_IJNS7_ILi128EEENS7_ILi112EEENS7_ILi192EEEEEELi192ENS_10bfloat16_tEfNS_4arch4Sm90ELb1ELb0ELb1ELb0ELb0ELb0ELb0ELb1ELb1ELb1ELb1ELb0EEENS1_21CollectiveEpilogueFwdINS6_IJSA_SC_SB_EEES9_SE_SG_Li256ELb0ELb1ELb1ELb0EEENS1_19SingleTileSchedulerILb0ELb1ELb1ELi128EEEEEEEEEvNT_6ParamsE:
[----:B------:R-:W-:Y:S01]  /*0000*/  LDC R1, c[0x0][0x37c] ;  /* 0x0000df00ff017b82 */ /* 0x000fe20000000800 */
[----:B------:R-:W-:Y:S05]  /*0010*/  EXIT ;  /* 0x000000000000794d */ /* 0x000fea0003800000 */
.L_x_6:
        /* <DEDUP_REMOVED lines=14> */
.L_x_15:


//--------------------- .text._ZN7cutlass13device_kernelIN5flash11enable_sm90INS1_16FlashAttnFwdSm90INS1_25CollectiveMainloopFwdSm90ILi2EN4cute5tupleIJNS5_1CILi1EEES8_S8_EEENS6_IJNS7_ILi128EEENS7_ILi112EEENS7_ILi192EEEEEELi192ENS_10bfloat16_tEfNS_4arch4Sm90ELb1ELb0ELb1ELb1ELb0ELb0ELb0ELb1ELb1ELb1ELb1ELb0EEENS1_21CollectiveEpilogueFwdINS6_IJSA_SC_SB_EEES9_SE_SG_Li256ELb1ELb1ELb1ELb0EEENS1_36VarlenDynamicPersistentTileSchedulerILi128ELi112ELi256ELi128ELb1ELb1ELb1ELb1ELb1ELb1EEEEEEEEEvNT_6ParamsE --------------------------
	.section	.text._ZN7cutlass13device_kernelIN5flash11enable_sm90INS1_16FlashAttnFwdSm90INS1_25CollectiveMainloopFwdSm90ILi2EN4cute5tupleIJNS5_1CILi1EEES8_S8_EEENS6_IJNS7_ILi128EEENS7_ILi112EEENS7_ILi192EEEEEELi192ENS_10bfloat16_tEfNS_4arch4Sm90ELb1ELb0ELb1ELb1ELb0ELb0ELb0ELb1ELb1ELb1ELb1ELb0EEENS1_21CollectiveEpilogueFwdINS6_IJSA_SC_SB_EEES9_SE_SG_Li256ELb1ELb1ELb1ELb0EEENS1_36VarlenDynamicPersistentTileSchedulerILi128ELi112ELi256ELi128ELb1ELb1ELb1ELb1ELb1ELb1EEEEEEEEEvNT_6ParamsE,"ax",@progbits
	.align	128
.text._ZN7cutlass13device_kernelIN5flash11enable_sm90INS1_16FlashAttnFwdSm90INS1_25CollectiveMainloopFwdSm90ILi2EN4cute5tupleIJNS5_1CILi1EEES8_S8_EEENS6_IJNS7_ILi128EEENS7_ILi112EEENS7_ILi192EEEEEELi192ENS_10bfloat16_tEfNS_4arch4Sm90ELb1ELb0ELb1ELb1ELb0ELb0ELb0ELb1ELb1ELb1ELb1ELb0EEENS1_21CollectiveEpilogueFwdINS6_IJSA_SC_SB_EEES9_SE_SG_Li256ELb1ELb1ELb1ELb0EEENS1_36VarlenDynamicPersistentTileSchedulerILi128ELi112ELi256ELi128ELb1ELb1ELb1ELb1ELb1ELb1EEEEEEEEEvNT_6ParamsE:
        .type           _ZN7cutlass13device_kernelIN5flash11enable_sm90INS1_16FlashAttnFwdSm90INS1_25CollectiveMainloopFwdSm90ILi2EN4cute5tupleIJNS5_1CILi1EEES8_S8_EEENS6_IJNS7_ILi128EEENS7_ILi112EEENS7_ILi192EEEEEELi192ENS_10bfloat16_tEfNS_4arch4Sm90ELb1ELb0ELb1ELb1ELb0ELb0ELb0ELb1ELb1ELb1ELb1ELb0EEENS1_21CollectiveEpilogueFwdINS6_IJSA_SC_SB_EEES9_SE_SG_Li256ELb1ELb1ELb1ELb0EEENS1_36VarlenDynamicPersistentTileSchedulerILi128ELi112ELi256ELi128ELb1ELb1ELb1ELb1ELb1ELb1EEEEEEEEEvNT_6ParamsE,@function
        .size           _ZN7cutlass13device_kernelIN5flash11enable_sm90INS1_16FlashAttnFwdSm90INS1_25CollectiveMainloopFwdSm90ILi2EN4cute5tupleIJNS5_1CILi1EEES8_S8_EEENS6_IJNS7_ILi128EEENS7_ILi112EEENS7_ILi192EEEEEELi192ENS_10bfloat16_tEfNS_4arch4Sm90ELb1ELb0ELb1ELb1ELb0ELb0ELb0ELb1ELb1ELb1ELb1ELb0EEENS1_21CollectiveEpilogueFwdINS6_IJSA_SC_SB_EEES9_SE_SG_Li256ELb1ELb1ELb1ELb0EEENS1_36VarlenDynamicPersistentTileSchedulerILi128ELi112ELi256ELi128ELb1ELb1ELb1ELb1ELb1ELb1EEEEEEEEEvNT_6ParamsE,(.L_x_16 - _ZN7cutlass13device_kernelIN5flash11enable_sm90INS1_16FlashAttnFwdSm90INS1_25CollectiveMainloopFwdSm90ILi2EN4cute5tupleIJNS5_1CILi1EEES8_S8_EEENS6_IJNS7_ILi128EEENS7_ILi112EEENS7_ILi192EEEEEELi192ENS_10bfloat16_tEfNS_4arch4Sm90ELb1ELb0ELb1ELb1ELb0ELb0ELb0ELb1ELb1ELb1ELb1ELb0EEENS1_21CollectiveEpilogueFwdINS6_IJSA_SC_SB_EEES9_SE_SG_Li256ELb1ELb1ELb1ELb0EEENS1_36VarlenDynamicPersistentTileSchedulerILi128ELi112ELi256ELi128ELb1ELb1ELb1ELb1ELb1ELb1EEEEEEEEEvNT_6ParamsE)
        .other          _ZN7cutlass13device_kernelIN5flash11enable_sm90INS1_16FlashAttnFwdSm90INS1_25CollectiveMainloopFwdSm90ILi2EN4cute5tupleIJNS5_1CILi1EEES8_S8_EEENS6_IJNS7_ILi128EEENS7_ILi112EEENS7_ILi192EEEEEELi192ENS_10bfloat16_tEfNS_4arch4Sm90ELb1ELb0ELb1ELb1ELb0ELb0ELb0ELb1ELb1ELb1ELb1ELb0EEENS1_21CollectiveEpilogueFwdINS6_IJSA_SC_SB_EEES9_SE_SG_Li256ELb1ELb1ELb1ELb0EEENS1_36VarlenDynamicPersistentTileSchedulerILi128ELi112ELi256ELi128ELb1ELb1ELb1ELb1ELb1ELb1EEEEEEEEEvNT_6ParamsE,@"STO_CUDA_ENTRY STV_DEFAULT"
_ZN7cutlass13device_kernelIN5flash11enable_sm90INS1_16FlashAttnFwdSm90INS1_25CollectiveMainloopFwdSm90ILi2EN4cute5tupleIJNS5_1CILi1EEES8_S8_EEENS6_IJNS7_ILi128EEENS7_ILi112EEENS7_ILi192EEEEEELi192ENS_10bfloat16_tEfNS_4arch4Sm90ELb1ELb0ELb1ELb1ELb0ELb0ELb0ELb1ELb1ELb1ELb1ELb0EEENS1_21CollectiveEpilogueFwdINS6_IJSA_SC_SB_EEES9_SE_SG_Li256ELb1ELb1ELb1ELb0EEENS1_36VarlenDynamicPersistentTileSchedulerILi128ELi112ELi256ELi128ELb1ELb1ELb1ELb1ELb1ELb1EEEEEEEEEvNT_6ParamsE:
[----:B------:R-:W-:Y:S01]  /*0000*/  LDC R1, c[0x0][0x37c] ;  /* 0x0000df00ff017b82 */ /* 0x000fe20000000800 */
[----:B------:R-:W-:Y:S05]  /*0010*/  EXIT ;  /* 0x000000000000794d */ /* 0x000fea0003800000 */
.L_x_7:
        /* <DEDUP_REMOVED lines=14> */
.L_x_16:


//--------------------- .text._ZN7cutlass13device_kernelIN5flash11enable_sm90INS1_16FlashAttnFwdSm90INS1_25CollectiveMainloopFwdSm90ILi2EN4cute5tupleIJNS5_1CILi1EEES8_S8_EEENS6_IJNS7_ILi128EEENS7_ILi112EEENS7_ILi192EEEEEELi192ENS_10bfloat16_tEfNS_4arch4Sm90ELb1ELb0ELb1ELb1ELb0ELb1ELb0ELb1ELb1ELb1ELb1ELb0EEENS1_21CollectiveEpilogueFwdINS6_IJSA_SC_SB_EEES9_SE_SG_Li256ELb1ELb1ELb1ELb0EEENS1_36VarlenDynamicPersistentTileSchedulerILi128ELi112ELi256ELi128ELb1ELb1ELb1ELb1ELb1ELb1EEEEEEEEEvNT_6ParamsE --------------------------
	.section	.text._ZN7cutlass13device_kernelIN5flash11enable_sm90INS1_16FlashAttnFwdSm90INS1_25CollectiveMainloopFwdSm90ILi2EN4cute5tupleIJNS5_1CILi1EEES8_S8_EEENS6_IJNS7_ILi128EEENS7_ILi112EEENS7_ILi192EEEEEELi192ENS_10bfloat16_tEfNS_4arch4Sm90ELb1ELb0ELb1ELb1ELb0ELb1ELb0ELb1ELb1ELb1ELb1ELb0EEENS1_21CollectiveEpilogueFwdINS6_IJSA_SC_SB_EEES9_SE_SG_Li256ELb1ELb1ELb1ELb0EEENS1_36VarlenDynamicPersistentTileSchedulerILi128ELi112ELi256ELi128ELb1ELb1ELb1ELb1ELb1ELb1EEEEEEEEEvNT_6ParamsE,"ax",@progbits
	.align	128
.text._ZN7cutlass13device_kernelIN5flash11enable_sm90INS1_16FlashAttnFwdSm90INS1_25CollectiveMainloopFwdSm90ILi2EN4cute5tupleIJNS5_1CILi1EEES8_S8_EEENS6_IJNS7_ILi128EEENS7_ILi112EEENS7_ILi192EEEEEELi192ENS_10bfloat16_tEfNS_4arch4Sm90ELb1ELb0ELb1ELb1ELb0ELb1ELb0ELb1ELb1ELb1ELb1ELb0EEENS1_21CollectiveEpilogueFwdINS6_IJSA_SC_SB_EEES9_SE_SG_Li256ELb1ELb1ELb1ELb0EEENS1_36VarlenDynamicPersistentTileSchedulerILi128ELi112ELi256ELi128ELb1ELb1ELb1ELb1ELb1ELb1EEEEEEEEEvNT_6ParamsE:
        .type           _ZN7cutlass13device_kernelIN5flash11enable_sm90INS1_16FlashAttnFwdSm90INS1_25CollectiveMainloopFwdSm90ILi2EN4cute5tupleIJNS5_1CILi1EEES8_S8_EEENS6_IJNS7_ILi128EEENS7_ILi112EEENS7_ILi192EEEEEELi192ENS_10bfloat16_tEfNS_4arch4Sm90ELb1ELb0ELb1ELb1ELb0ELb1ELb0ELb1ELb1ELb1ELb1ELb0EEENS1_21CollectiveEpilogueFwdINS6_IJSA_SC_SB_EEES9_SE_SG_Li256ELb1ELb1ELb1ELb0EEENS1_36VarlenDynamicPersistentTileSchedulerILi128ELi112ELi256ELi128ELb1ELb1ELb1ELb1ELb1ELb1EEEEEEEEEvNT_6ParamsE,@function
        .size           _ZN7cutlass13device_kernelIN5flash11enable_sm90INS1_16FlashAttnFwdSm90INS1_25CollectiveMainloopFwdSm90ILi2EN4cute5tupleIJNS5_1CILi1EEES8_S8_EEENS6_IJNS7_ILi128EEENS7_ILi112EEENS7_ILi192EEEEEELi192ENS_10bfloat16_tEfNS_4arch4Sm90ELb1ELb0ELb1ELb1ELb0ELb1ELb0ELb1ELb1ELb1ELb1ELb0EEENS1_21CollectiveEpilogueFwdINS6_IJSA_SC_SB_EEES9_SE_SG_Li256ELb1ELb1ELb1ELb0EEENS1_36VarlenDynamicPersistentTileSchedulerILi128ELi112ELi256ELi128ELb1ELb1ELb1ELb1ELb1ELb1EEEEEEEEEvNT_6ParamsE,(.L_x_17 - _ZN7cutlass13device_kernelIN5flash11enable_sm90INS1_16FlashAttnFwdSm90INS1_25CollectiveMainloopFwdSm90ILi2EN4cute5tupleIJNS5_1CILi1EEES8_S8_EEENS6_IJNS7_ILi128EEENS7_ILi112EEENS7_ILi192EEEEEELi192ENS_10bfloat16_tEfNS_4arch4Sm90ELb1ELb0ELb1ELb1ELb0ELb1ELb0ELb1ELb1ELb1ELb1ELb0EEENS1_21CollectiveEpilogueFwdINS6_IJSA_SC_SB_EEES9_SE_SG_Li256ELb1ELb1ELb1ELb0EEENS1_36VarlenDynamicPersistentTileSchedulerILi128ELi112ELi256ELi128ELb1ELb1ELb1ELb1ELb1ELb1EEEEEEEEEvNT_6ParamsE)
        .other          _ZN7cutlass13device_kernelIN5flash11enable_sm90INS1_16FlashAttnFwdSm90INS1_25CollectiveMainloopFwdSm90ILi2EN4cute5tupleIJNS5_1CILi1EEES8_S8_EEENS6_IJNS7_ILi128EEENS7_ILi112EEENS7_ILi192EEEEEELi192ENS_10bfloat16_tEfNS_4arch4Sm90ELb1ELb0ELb1ELb1ELb0ELb1ELb0ELb1ELb1ELb1ELb1ELb0EEENS1_21CollectiveEpilogueFwdINS6_IJSA_SC_SB_EEES9_SE_SG_Li256ELb1ELb1ELb1ELb0EEENS1_36VarlenDynamicPersistentTileSchedulerILi128ELi112ELi256ELi128ELb1ELb1ELb1ELb1ELb1ELb1EEEEEEEEEvNT_6ParamsE,@"STO_CUDA_ENTRY STV_DEFAULT"
_ZN7cutlass13device_kernelIN5flash11enable_sm90INS1_16FlashAttnFwdSm90INS1_25CollectiveMainloopFwdSm90ILi2EN4cute5tupleIJNS5_1CILi1EEES8_S8_EEENS6_IJNS7_ILi128EEENS7_ILi112EEENS7_ILi192EEEEEELi192ENS_10bfloat16_tEfNS_4arch4Sm90ELb1ELb0ELb1ELb1ELb0ELb1ELb0ELb1ELb1ELb1ELb1ELb0EEENS1_21CollectiveEpilogueFwdINS6_IJSA_SC_SB_EEES9_SE_SG_Li256ELb1ELb1ELb1ELb0EEENS1_36VarlenDynamicPersistentTileSchedulerILi128ELi112ELi256ELi128ELb1ELb1ELb1ELb1ELb1ELb1EEEEEEEEEvNT_6ParamsE:
[----:B------:R-:W-:Y:S01]  /*0000*/  LDC R1, c[0x0][0x37c] ;  /* 0x0000df00ff017b82 */ /* 0x000fe20000000800 */
[----:B------:R-:W-:Y:S05]  /*0010*/  EXIT ;  /* 0x000000000000794d */ /* 0x000fea0003800000 */
.L_x_8:
        /* <DEDUP_REMOVED lines=14> */
.L_x_17:


//--------------------- .nv.shared.reserved.0     --------------------------
	.section	.nv.shared.reserved.0,"aw",@nobits
	.weak		__nv_reservedSMEM_offset_0_alias
	.size		__nv_reservedSMEM_offset_0_alias, 0, 64
	.other		__nv_reservedSMEM_offset_0_alias,@"STO_CUDA_RESERVED_SHARED STV_DEFAULT"
__nv_reservedSMEM_offset_0_alias:
	.zero		0
	.zero		64


//--------------------- .nv.global                --------------------------
	.section	.nv.global,"aw",@nobits
.nv.global:
	.type		_ZN80_INTERNAL_0922055a_44_flash_fwd_hdim192_bf16_split_softcap_sm90_cu_ceb34e2a_32824cute1_E,@object
	.size		_ZN80_INTERNAL_0922055a_44_flash_fwd_hdim192_bf16_split_softcap_sm90_cu_ceb34e2a_32824cute1_E,(_ZN80_INTERNAL_0922055a_44_flash_fwd_hdim192_bf16_split_softcap_sm90_cu_ceb34e2a_32824cuda3std3__45__cpo6cbeginE - _ZN80_INTERNAL_0922055a_44_flash_fwd_hdim192_bf16_split_softcap_sm90_cu_ceb34e2a_32824cute1_E)
_ZN80_INTERNAL_0922055a_44_flash_fwd_hdim192_bf16_split_softcap_sm90_cu_ceb34e2a_32824cute1_E:
	.zero		1
	.type		_ZN80_INTERNAL_0922055a_44_flash_fwd_hdim192_bf16_split_softcap_sm90_cu_ceb34e2a_32824cuda3std3__45__cpo6cbeginE,@object
	.size		_ZN80_INTERNAL_0922055a_44_flash_fwd_hdim192_bf16_split_softcap_sm90_cu_ceb34e2a_32824cuda3std3__45__cpo6cbeginE,(_ZN80_INTERNAL_0922055a_44_flash_fwd_hdim192_bf16_split_softcap_sm90_cu_ceb34e2a_32824cuda3std3__48in_placeE - _ZN80_INTERNAL_0922055a_44_flash_fwd_hdim192_bf16_split_softcap_sm90_cu_ceb34e2a_32824cuda3std3__45__cpo6cbeginE)
_ZN80_INTERNAL_0922055a_44_flash_fwd_hdim192_bf16_split_softcap_sm90_cu_ceb34e2a_32824cuda3std3__45__cpo6cbeginE:
	.zero		1
	.type		_ZN80_INTERNAL_0922055a_44_flash_fwd_hdim192_bf16_split_softcap_sm90_cu_ceb34e2a_32824cuda3std3__48in_placeE,@object
	.size		_ZN80_INTERNAL_0922055a_44_flash_fwd_hdim192_bf16_split_softcap_sm90_cu_ceb34e2a_32824cuda3std3__48in_placeE,(_ZN80_INTERNAL_0922055a_44_flash_fwd_hdim192_bf16_split_softcap_sm90_cu_ceb34e2a_32824cuda3std6ranges3__45__cpo9iter_moveE - _ZN80_INTERNAL_0922055a_44_flash_fwd_hdim192_bf16_split_softcap_sm90_cu_ceb34e2a_32824cuda3std3__48in_placeE)
_ZN80_INTERNAL_0922055a_44_flash_fwd_hdim192_bf16_split_softcap_sm90_cu_ceb34e2a_32824cuda3std3__48in_placeE:
	.zero		1
	.type		_ZN80_INTERNAL_0922055a_44_flash_fwd_hdim192_bf16_split_softcap_sm90_cu_ceb34e2a_32824cuda3std6ranges3__45__cpo9iter_moveE,@object
	.size		_ZN80_INTERNAL_0922055a_44_flash_fwd_hdim192_bf16_split_softcap_sm90_cu_ceb34e2a_32824cuda3std6ranges3__45__cpo9iter_moveE,(_ZN80_INTERNAL_0922055a_44_flash_fwd_hdim192_bf16_split_softcap_sm90_cu_ceb34e2a_32824cuda3std3__45__cpo5beginE - _ZN80_INTERNAL_0922055a_44_flash_fwd_hdim192_bf16_split_softcap_sm90_cu_ceb34e2a_32824cuda3std6ranges3__45__cpo9iter_moveE)
_ZN80_INTERNAL_0922055a_44_flash_fwd_hdim192_bf16_split_softcap_sm90_cu_ceb34e2a_32824cuda3std6ranges3__45__cpo9iter_moveE:
	.zero		1
	.type		_ZN80_INTERNAL_0922055a_44_flash_fwd_hdim192_bf16_split_softcap_sm90_cu_ceb34e2a_32824cuda3std3__45__cpo5beginE,@object
	.size		_ZN80_INTERNAL_0922055a_44_flash_fwd_hdim192_bf16_split_softcap_sm90_cu_ceb34e2a_32824cuda3std3__45__cpo5beginE,(_ZN80_INTERNAL_0922055a_44_flash_fwd_hdim192_bf16_split_softcap_sm90_cu_ceb34e2a_32824cuda3std3__482_GLOBAL__N__0922055a_44_flash_fwd_hdim192_bf16_split_softcap_sm90_cu_ceb34e2a_32826ignoreE - _ZN80_INTERNAL_0922055a_44_flash_fwd_hdim192_bf16_split_softcap_sm90_cu_ceb34e2a_32824cuda3std3__45__cpo5beginE)
_ZN80_INTERNAL_0922055a_44_flash_fwd_hdim192_bf16_split_softcap_sm90_cu_ceb34e2a_32824cuda3std3__45__cpo5beginE:
	.zero		1
	.type		_ZN80_INTERNAL_0922055a_44_flash_fwd_hdim192_bf16_split_softcap_sm90_cu_ceb34e2a_32824cuda3std3__482_GLOBAL__N__0922055a_44_flash_fwd_hdim192_bf16_split_softcap_sm90_cu_ceb34e2a_32826ignoreE,@object
	.size		_ZN80_INTERNAL_0922055a_44_flash_fwd_hdim192_bf16_split_softcap_sm90_cu_ceb34e2a_32824cuda3std3__482_GLOBAL__N__0922055a_44_flash_fwd_hdim192_bf16_split_softcap_sm90_cu_ceb34e2a_32826ignoreE,(_ZN80_INTERNAL_0922055a_44_flash_fwd_hdim192_bf16_split_softcap_sm90_cu_ceb34e2a_32824cute7productE - _ZN80_INTERNAL_0922055a_44_flash_fwd_hdim192_bf16_split_softcap_sm90_cu_ceb34e2a_32824cuda3std3__482_GLOBAL__N__0922055a_44_flash_fwd_hdim192_bf16_split_softcap_sm90_cu_ceb34e2a_32826ignoreE)
_ZN80_INTERNAL_0922055a_44_flash_fwd_hdim192_bf16_split_softcap_sm90_cu_ceb34e2a_32824cuda3std3__482_GLOBAL__N__0922055a_44_flash_fwd_hdim192_bf16_split_softcap_sm90_cu_ceb34e2a_32826ignoreE:
	.zero		1
	.type		_ZN80_INTERNAL_0922055a_44_flash_fwd_hdim192_bf16_split_softcap_sm90_cu_ceb34e2a_32824cute7productE,@object
	.size		_ZN80_INTERNAL_0922055a_44_flash_fwd_hdim192_bf16_split_softcap_sm90_cu_ceb34e2a_32824cute7productE,(_ZN80_INTERNAL_0922055a_44_flash_fwd_hdim192_bf16_split_softcap_sm90_cu_ceb34e2a_32824cuda3std3__45__cpo3endE - _ZN80_INTERNAL_0922055a_44_flash_fwd_hdim192_bf16_split_softcap_sm90_cu_ceb34e2a_32824cute7productE)
_ZN80_INTERNAL_0922055a_44_flash_fwd_hdim192_bf16_split_softcap_sm90_cu_ceb34e2a_32824cute7productE:
	.zero		1
	.type		_ZN80_INTERNAL_0922055a_44_flash_fwd_hdim192_bf16_split_softcap_sm90_cu_ceb34e2a_32824cuda3std3__45__cpo3endE,@object
	.size		_ZN80_INTERNAL_0922055a_44_flash_fwd_hdim192_bf16_split_softcap_sm90_cu_ceb34e2a_32824cuda3std3__45__cpo3endE,(_ZN80_INTERNAL_0922055a_44_flash_fwd_hdim192_bf16_split_softcap_sm90_cu_ceb34e2a_32824cuda3std3__419piecewise_constructE - _ZN80_INTERNAL_0922055a_44_flash_fwd_hdim192_bf16_split_softcap_sm90_cu_ceb34e2a_32824cuda3std3__45__cpo3endE)
_ZN80_INTERNAL_0922055a_44_flash_fwd_hdim192_bf16_split_softcap_sm90_cu_ceb34e2a_32824cuda3std3__45__cpo3endE:
	.zero		1
	.type		_ZN80_INTERNAL_0922055a_44_flash_fwd_hdim192_bf16_split_softcap_sm90_cu_ceb34e2a_32824cuda3std3__419piecewise_constructE,@object
	.size		_ZN80_INTERNAL_0922055a_44_flash_fwd_hdim192_bf16_split_softcap_sm90_cu_ceb34e2a_32824cuda3std3__419piecewise_constructE,(_ZN80_INTERNAL_0922055a_44_flash_fwd_hdim192_bf16_split_softcap_sm90_cu_ceb34e2a_32824cuda3std3__45__cpo4cendE - _ZN80_INTERNAL_0922055a_44_flash_fwd_hdim192_bf16_split_softcap_sm90_cu_ceb34e2a_32824cuda3std3__419piecewise_constructE)
_ZN80_INTERNAL_0922055a_44_flash_fwd_hdim192_bf16_split_softcap_sm90_cu_ceb34e2a_32824cuda3std3__419piecewise_constructE:
	.zero		1
	.type		_ZN80_INTERNAL_0922055a_44_flash_fwd_hdim192_bf16_split_softcap_sm90_cu_ceb34e2a_32824cuda3std3__45__cpo4cendE,@object
	.size		_ZN80_INTERNAL_0922055a_44_flash_fwd_hdim192_bf16_split_softcap_sm90_cu_ceb34e2a_32824cuda3std3__45__cpo4cendE,(_ZN80_INTERNAL_0922055a_44_flash_fwd_hdim192_bf16_split_softcap_sm90_cu_ceb34e2a_32824cuda3std6ranges3__45__cpo4swapE - _ZN80_INTERNAL_0922055a_44_flash_fwd_hdim192_bf16_split_softcap_sm90_cu_ceb34e2a_32824cuda3std3__45__cpo4cendE)
_ZN80_INTERNAL_0922055a_44_flash_fwd_hdim192_bf16_split_softcap_sm90_cu_ceb34e2a_32824cuda3std3__45__cpo4cendE:
	.zero		1
	.type		_ZN80_INTERNAL_0922055a_44_flash_fwd_hdim192_bf16_split_softcap_sm90_cu_ceb34e2a_32824cuda3std6ranges3__45__cpo4swapE,@object
	.size		_ZN80_INTERNAL_0922055a_44_flash_fwd_hdim192_bf16_split_softcap_sm90_cu_ceb34e2a_32824cuda3std6ranges3__45__cpo4swapE,(.L_7 - _ZN80_INTERNAL_0922055a_44_flash_fwd_hdim192_bf16_split_softcap_sm90_cu_ceb34e2a_32824cuda3std6ranges3__45__cpo4swapE)
_ZN80_INTERNAL_0922055a_44_flash_fwd_hdim192_bf16_split_softcap_sm90_cu_ceb34e2a_32824cuda3std6ranges3__45__cpo4swapE:
	.zero		1
.L_7:


//--------------------- .nv.constant0._ZN7cutlass13device_kernelIN5flash11enable_sm90INS1_16FlashAttnFwdSm90INS1_25CollectiveMainloopFwdSm90ILi2EN4cute5tupleIJNS5_1CILi1EEES8_S8_EEENS6_IJNS7_ILi128EEENS7_ILi112EEENS7_ILi192EEEEEELi192ENS_10bfloat16_tEfNS_4arch4Sm90ELb0ELb0ELb1ELb0ELb0ELb0ELb0ELb1ELb1ELb1ELb1ELb0EEENS1_21CollectiveEpilogueFwdINS6_IJSA_SC_SB_EEES9_SE_SG_Li256ELb0ELb1ELb1ELb0EEENS1_19SingleTileSchedulerILb0ELb1ELb1ELi128EEEEEEEEEvNT_6ParamsE --------------------------
	.section	.nv.constant0._ZN7cutlass13device_kernelIN5flash11enable_sm90INS1_16FlashAttnFwdSm90INS1_25CollectiveMainloopFwdSm90ILi2EN4cute5tupleIJNS5_1CILi1EEES8_S8_EEENS6_IJNS7_ILi128EEENS7_ILi112EEENS7_ILi192EEEEEELi192ENS_10bfloat16_tEfNS_4arch4Sm90ELb0ELb0ELb1ELb0ELb0ELb0ELb0ELb1ELb1ELb1ELb1ELb0EEENS1_21CollectiveEpilogueFwdINS6_IJSA_SC_SB_EEES9_SE_SG_Li256ELb0ELb1ELb1ELb0EEENS1_19SingleTileSchedulerILb0ELb1ELb1ELi128EEEEEEEEEvNT_6ParamsE,"a",@progbits
	.sectionflags	@""
	.align	4
.nv.constant0._ZN7cutlass13device_kernelIN5flash11enable_sm90INS1_16FlashAttnFwdSm90INS1_25CollectiveMainloopFwdSm90ILi2EN4cute5tupleIJNS5_1CILi1EEES8_S8_EEENS6_IJNS7_ILi128EEENS7_ILi112EEENS7_ILi192EEEEEELi192ENS_10bfloat16_tEfNS_4arch4Sm90ELb0ELb0ELb1ELb0ELb0ELb0ELb0ELb1ELb1ELb1ELb1ELb0EEENS1_21CollectiveEpilogueFwdINS6_IJSA_SC_SB_EEES9_SE_SG_Li256ELb0ELb1ELb1ELb0EEENS1_19SingleTileSchedulerILb0ELb1ELb1ELi128EEEEEEEEEvNT_6ParamsE:
	.zero		3456


//--------------------- .nv.constant0._ZN7cutlass13device_kernelIN5flash11enable_sm90INS1_16FlashAttnFwdSm90INS1_25CollectiveMainloopFwdSm90ILi2EN4cute5tupleIJNS5_1CILi1EEES8_S8_EEENS6_IJNS7_ILi128EEENS7_ILi112EEENS7_ILi192EEEEEELi192ENS_10bfloat16_tEfNS_4arch4Sm90ELb0ELb0ELb1ELb1ELb0ELb0ELb0ELb1ELb1ELb1ELb1ELb0EEENS1_21CollectiveEpilogueFwdINS6_IJSA_SC_SB_EEES9_SE_SG_Li256ELb1ELb1ELb1ELb0EEENS1_36VarlenDynamicPersistentTileSchedulerILi128ELi112ELi256ELi128ELb1ELb1ELb1ELb0ELb1ELb1EEEEEEEEEvNT_6ParamsE --------------------------
	.section	.nv.constant0._ZN7cutlass13device_kernelIN5flash11enable_sm90INS1_16FlashAttnFwdSm90INS1_25CollectiveMainloopFwdSm90ILi2EN4cute5tupleIJNS5_1CILi1EEES8_S8_EEENS6_IJNS7_ILi128EEENS7_ILi112EEENS7_ILi192EEEEEELi192ENS_10bfloat16_tEfNS_4arch4Sm90ELb0ELb0ELb1ELb1ELb0ELb0ELb0ELb1ELb1ELb1ELb1ELb0EEENS1_21CollectiveEpilogueFwdINS6_IJSA_SC_SB_EEES9_SE_SG_Li256ELb1ELb1ELb1ELb0EEENS1_36VarlenDynamicPersistentTileSchedulerILi128ELi112ELi256ELi128ELb1ELb1ELb1ELb0ELb1ELb1EEEEEEEEEvNT_6ParamsE,"a",@progbits
	.sectionflags	@""
	.align	4
.nv.constant0._ZN7cutlass13device_kernelIN5flash11enable_sm90INS1_16FlashAttnFwdSm90INS1_25CollectiveMainloopFwdSm90ILi2EN4cute5tupleIJNS5_1CILi1EEES8_S8_EEENS6_IJNS7_ILi128EEENS7_ILi112EEENS7_ILi192EEEEEELi192ENS_10bfloat16_tEfNS_4arch4Sm90ELb0ELb0ELb1ELb1ELb0ELb0ELb0ELb1ELb1ELb1ELb1ELb0EEENS1_21CollectiveEpilogueFwdINS6_IJSA_SC_SB_EEES9_SE_SG_Li256ELb1ELb1ELb1ELb0EEENS1_36VarlenDynamicPersistentTileSchedulerILi128ELi112ELi256ELi128ELb1ELb1ELb1ELb0ELb1ELb1EEEEEEEEEvNT_6ParamsE:
	.zero		3584


//--------------------- .nv.constant0._ZN7cutlass13device_kernelIN5flash11enable_sm90INS1_16FlashAttnFwdSm90INS1_25CollectiveMainloopFwdSm90ILi2EN4cute5tupleIJNS5_1CILi1EEES8_S8_EEENS6_IJNS7_ILi128EEENS7_ILi112EEENS7_ILi192EEEEEELi192ENS_10bfloat16_tEfNS_4arch4Sm90ELb0ELb0ELb1ELb1ELb0ELb1ELb0ELb1ELb1ELb1ELb1ELb0EEENS1_21CollectiveEpilogueFwdINS6_IJSA_SC_SB_EEES9_SE_SG_Li256ELb1ELb1ELb1ELb0EEENS1_36VarlenDynamicPersistentTileSchedulerILi128ELi112ELi256ELi128ELb1ELb1ELb1ELb0ELb1ELb1EEEEEEEEEvNT_6ParamsE --------------------------
	.section	.nv.constant0._ZN7cutlass13device_kernelIN5flash11enable_sm90INS1_16FlashAttnFwdSm90INS1_25CollectiveMainloopFwdSm90ILi2EN4cute5tupleIJNS5_1CILi1EEES8_S8_EEENS6_IJNS7_ILi128EEENS7_ILi112EEENS7_ILi192EEEEEELi192ENS_10bfloat16_tEfNS_4arch4Sm90ELb0ELb0ELb1ELb1ELb0ELb1ELb0ELb1ELb1ELb1ELb1ELb0EEENS1_21CollectiveEpilogueFwdINS6_IJSA_SC_SB_EEES9_SE_SG_Li256ELb1ELb1ELb1ELb0EEENS1_36VarlenDynamicPersistentTileSchedulerILi128ELi112ELi256ELi128ELb1ELb1ELb1ELb0ELb1ELb1EEEEEEEEEvNT_6ParamsE,"a",@progbits
	.sectionflags	@""
	.align	4
.nv.constant0._ZN7cutlass13device_kernelIN5flash11enable_sm90INS1_16FlashAttnFwdSm90INS1_25CollectiveMainloopFwdSm90ILi2EN4cute5tupleIJNS5_1CILi1EEES8_S8_EEENS6_IJNS7_ILi128EEENS7_ILi112EEENS7_ILi192EEEEEELi192ENS_10bfloat16_tEfNS_4arch4Sm90ELb0ELb0ELb1ELb1ELb0ELb1ELb0ELb1ELb1ELb1ELb1ELb0EEENS1_21CollectiveEpilogueFwdINS6_IJSA_SC_SB_EEES9_SE_SG_Li256ELb1ELb1ELb1ELb0EEENS1_36VarlenDynamicPersistentTileSchedulerILi128ELi112ELi256ELi128ELb1ELb1ELb1ELb0ELb1ELb1EEEEEEEEEvNT_6ParamsE:
	.zero		3584


//--------------------- .nv.constant0._ZN7cutlass13device_kernelIN5flash11enable_sm90INS1_16FlashAttnFwdSm90INS1_25CollectiveMainloopFwdSm90ILi2EN4cute5tupleIJNS5_1CILi1EEES8_S8_EEENS6_IJNS7_ILi128EEENS7_ILi96EEENS7_ILi192EEEEEELi192ENS_10bfloat16_tEfNS_4arch4Sm90ELb0ELb1ELb1ELb0ELb0ELb0ELb0ELb1ELb1ELb1ELb1ELb0EEENS1_21CollectiveEpilogueFwdINS6_IJSA_SC_SB_EEES9_SE_SG_Li256ELb0ELb1ELb1ELb0EEENS1_19SingleTileSchedulerILb0ELb1ELb1ELi128EEEEEEEEEvNT_6ParamsE --------------------------
	.section	.nv.constant0._ZN7cutlass13device_kernelIN5flash11enable_sm90INS1_16FlashAttnFwdSm90INS1_25CollectiveMainloopFwdSm90ILi2EN4cute5tupleIJNS5_1CILi1EEES8_S8_EEENS6_IJNS7_ILi128EEENS7_ILi96EEENS7_ILi192EEEEEELi192ENS_10bfloat16_tEfNS_4arch4Sm90ELb0ELb1ELb1ELb0ELb0ELb0ELb0ELb1ELb1ELb1ELb1ELb0EEENS1_21CollectiveEpilogueFwdINS6_IJSA_SC_SB_EEES9_SE_SG_Li256ELb0ELb1ELb1ELb0EEENS1_19SingleTileSchedulerILb0ELb1ELb1ELi128EEEEEEEEEvNT_6ParamsE,"a",@progbits
	.sectionflags	@""
	.align	4
.nv.constant0._ZN7cutlass13device_kernelIN5flash11enable_sm90INS1_16FlashAttnFwdSm90INS1_25CollectiveMainloopFwdSm90ILi2EN4cute5tupleIJNS5_1CILi1EEES8_S8_EEENS6_IJNS7_ILi128EEENS7_ILi96EEENS7_ILi192EEEEEELi192ENS_10bfloat16_tEfNS_4arch4Sm90ELb0ELb1ELb1ELb0ELb0ELb0ELb0ELb1ELb1ELb1ELb1ELb0EEENS1_21CollectiveEpilogueFwdINS6_IJSA_SC_SB_EEES9_SE_SG_Li256ELb0ELb1ELb1ELb0EEENS1_19SingleTileSchedulerILb0ELb1ELb1ELi128EEEEEEEEEvNT_6ParamsE:
	.zero		3456


//--------------------- .nv.constant0._ZN7cutlass13device_kernelIN5flash11enable_sm90INS1_16FlashAttnFwdSm90INS1_25CollectiveMainloopFwdSm90ILi2EN4cute5tupleIJNS5_1CILi1EEES8_S8_EEENS6_IJNS7_ILi128EEENS7_ILi96EEENS7_ILi192EEEEEELi192ENS_10bfloat16_tEfNS_4arch4Sm90ELb0ELb1ELb1ELb1ELb0ELb0ELb0ELb1ELb1ELb1ELb1ELb0EEENS1_21CollectiveEpilogueFwdINS6_IJSA_SC_SB_EEES9_SE_SG_Li256ELb1ELb1ELb1ELb0EEENS1_36VarlenDynamicPersistentTileSchedulerILi128ELi96ELi256ELi128ELb1ELb1ELb1ELb1ELb0ELb1EEEEEEEEEvNT_6ParamsE --------------------------
	.section	.nv.constant0._ZN7cutlass13device_kernelIN5flash11enable_sm90INS1_16FlashAttnFwdSm90INS1_25CollectiveMainloopFwdSm90ILi2EN4cute5tupleIJNS5_1CILi1EEES8_S8_EEENS6_IJNS7_ILi128EEENS7_ILi96EEENS7_ILi192EEEEEELi192ENS_10bfloat16_tEfNS_4arch4Sm90ELb0ELb1ELb1ELb1ELb0ELb0ELb0ELb1ELb1ELb1ELb1ELb0EEENS1_21CollectiveEpilogueFwdINS6_IJSA_SC_SB_EEES9_SE_SG_Li256ELb1ELb1ELb1ELb0EEENS1_36VarlenDynamicPersistentTileSchedulerILi128ELi96ELi256ELi128ELb1ELb1ELb1ELb1ELb0ELb1EEEEEEEEEvNT_6ParamsE,"a",@progbits
	.sectionflags	@""
	.align	4
.nv.constant0._ZN7cutlass13device_kernelIN5flash11enable_sm90INS1_16FlashAttnFwdSm90INS1_25CollectiveMainloopFwdSm90ILi2EN4cute5tupleIJNS5_1CILi1EEES8_S8_EEENS6_IJNS7_ILi128EEENS7_ILi96EEENS7_ILi192EEEEEELi192ENS_10bfloat16_tEfNS_4arch4Sm90ELb0ELb1ELb1ELb1ELb0ELb0ELb0ELb1ELb1ELb1ELb1ELb0EEENS1_21CollectiveEpilogueFwdINS6_IJSA_SC_SB_EEES9_SE_SG_Li256ELb1ELb1ELb1ELb0EEENS1_36VarlenDynamicPersistentTileSchedulerILi128ELi96ELi256ELi128ELb1ELb1ELb1ELb1ELb0ELb1EEEEEEEEEvNT_6ParamsE:
	.zero		3584


//--------------------- .nv.constant0._ZN7cutlass13device_kernelIN5flash11enable_sm90INS1_16FlashAttnFwdSm90INS1_25CollectiveMainloopFwdSm90ILi2EN4cute5tupleIJNS5_1CILi1EEES8_S8_EEENS6_IJNS7_ILi128EEENS7_ILi96EEENS7_ILi192EEEEEELi192ENS_10bfloat16_tEfNS_4arch4Sm90ELb0ELb1ELb1ELb1ELb0ELb1ELb0ELb1ELb1ELb1ELb1ELb0EEENS1_21CollectiveEpilogueFwdINS6_IJSA_SC_SB_EEES9_SE_SG_Li256ELb1ELb1ELb1ELb0EEENS1_36VarlenDynamicPersistentTileSchedulerILi128ELi96ELi256ELi128ELb1ELb1ELb1ELb1ELb0ELb1EEEEEEEEEvNT_6ParamsE --------------------------
	.section	.nv.constant0._ZN7cutlass13device_kernelIN5flash11enable_sm90INS1_16FlashAttnFwdSm90INS1_25CollectiveMainloopFwdSm90ILi2EN4cute5tupleIJNS5_1CILi1EEES8_S8_EEENS6_IJNS7_ILi128EEENS7_ILi96EEENS7_ILi192EEEEEELi192ENS_10bfloat16_tEfNS_4arch4Sm90ELb0ELb1ELb1ELb1ELb0ELb1ELb0ELb1ELb1ELb1ELb1ELb0EEENS1_21CollectiveEpilogueFwdINS6_IJSA_SC_SB_EEES9_SE_SG_Li256ELb1ELb1ELb1ELb0EEENS1_36VarlenDynamicPersistentTileSchedulerILi128ELi96ELi256ELi128ELb1ELb1ELb1ELb1ELb0ELb1EEEEEEEEEvNT_6ParamsE,"a",@progbits
	.sectionflags	@""
	.align	4
.nv.constant0._ZN7cutlass13device_kernelIN5flash11enable_sm90INS1_16FlashAttnFwdSm90INS1_25CollectiveMainloopFwdSm90ILi2EN4cute5tupleIJNS5_1CILi1EEES8_S8_EEENS6_IJNS7_ILi128EEENS7_ILi96EEENS7_ILi192EEEEEELi192ENS_10bfloat16_tEfNS_4arch4Sm90ELb0ELb1ELb1ELb1ELb0ELb1ELb0ELb1ELb1ELb1ELb1ELb0EEENS1_21CollectiveEpilogueFwdINS6_IJSA_SC_SB_EEES9_SE_SG_Li256ELb1ELb1ELb1ELb0EEENS1_36VarlenDynamicPersistentTileSchedulerILi128ELi96ELi256ELi128ELb1ELb1ELb1ELb1ELb0ELb1EEEEEEEEEvNT_6ParamsE:
	.zero		3584


//--------------------- .nv.constant0._ZN7cutlass13device_kernelIN5flash11enable_sm90INS1_16FlashAttnFwdSm90INS1_25CollectiveMainloopFwdSm90ILi2EN4cute5tupleIJNS5_1CILi1EEES8_S8_EEENS6_IJNS7_ILi128EEENS7_ILi112EEENS7_ILi192EEEEEELi192ENS_10bfloat16_tEfNS_4arch4Sm90ELb1ELb0ELb1ELb0ELb0ELb0ELb0ELb1ELb1ELb1ELb1ELb0EEENS1_21CollectiveEpilogueFwdINS6_IJSA_SC_SB_EEES9_SE_SG_Li256ELb0ELb1ELb1ELb0EEENS1_19SingleTileSchedulerILb0ELb1ELb1ELi128EEEEEEEEEvNT_6ParamsE --------------------------
	.section	.nv.constant0._ZN7cutlass13device_kernelIN5flash11enable_sm90INS1_16FlashAttnFwdSm90INS1_25CollectiveMainloopFwdSm90ILi2EN4cute5tupleIJNS5_1CILi1EEES8_S8_EEENS6_IJNS7_ILi128EEENS7_ILi112EEENS7_ILi192EEEEEELi192ENS_10bfloat16_tEfNS_4arch4Sm90ELb1ELb0ELb1ELb0ELb0ELb0ELb0ELb1ELb1ELb1ELb1ELb0EEENS1_21CollectiveEpilogueFwdINS6_IJSA_SC_SB_EEES9_SE_SG_Li256ELb0ELb1ELb1ELb0EEENS1_19SingleTileSchedulerILb0ELb1ELb1ELi128EEEEEEEEEvNT_6ParamsE,"a",@progbits
	.sectionflags	@""
	.align	4
.nv.constant0._ZN7cutlass13device_kernelIN5flash11enable_sm90INS1_16FlashAttnFwdSm90INS1_25CollectiveMainloopFwdSm90ILi2EN4cute5tupleIJNS5_1CILi1EEES8_S8_EEENS6_IJNS7_ILi128EEENS7_ILi112EEENS7_ILi192EEEEEELi192ENS_10bfloat16_tEfNS_4arch4Sm90ELb1ELb0ELb1ELb0ELb0ELb0ELb0ELb1ELb1ELb1ELb1ELb0EEENS1_21CollectiveEpilogueFwdINS6_IJSA_SC_SB_EEES9_SE_SG_Li256ELb0ELb1ELb1ELb0EEENS1_19SingleTileSchedulerILb0ELb1ELb1ELi128EEEEEEEEEvNT_6ParamsE:
	.zero		3456


//--------------------- .nv.constant0._ZN7cutlass13device_kernelIN5flash11enable_sm90INS1_16FlashAttnFwdSm90INS1_25CollectiveMainloopFwdSm90ILi2EN4cute5tupleIJNS5_1CILi1EEES8_S8_EEENS6_IJNS7_ILi128EEENS7_ILi112EEENS7_ILi192EEEEEELi192ENS_10bfloat16_tEfNS_4arch4Sm90ELb1ELb0ELb1ELb1ELb0ELb0ELb0ELb1ELb1ELb1ELb1ELb0EEENS1_21CollectiveEpilogueFwdINS6_IJSA_SC_SB_EEES9_SE_SG_Li256ELb1ELb1ELb1ELb0EEENS1_36VarlenDynamicPersistentTileSchedulerILi128ELi112ELi256ELi128ELb1ELb1ELb1ELb1ELb1ELb1EEEEEEEEEvNT_6ParamsE --------------------------
	.section	.nv.constant0._ZN7cutlass13device_kernelIN5flash11enable_sm90INS1_16FlashAttnFwdSm90INS1_25CollectiveMainloopFwdSm90ILi2EN4cute5tupleIJNS5_1CILi1EEES8_S8_EEENS6_IJNS7_ILi128EEENS7_ILi112EEENS7_ILi192EEEEEELi192ENS_10bfloat16_tEfNS_4arch4Sm90ELb1ELb0ELb1ELb1ELb0ELb0ELb0ELb1ELb1ELb1ELb1ELb0EEENS1_21CollectiveEpilogueFwdINS6_IJSA_SC_SB_EEES9_SE_SG_Li256ELb1ELb1ELb1ELb0EEENS1_36VarlenDynamicPersistentTileSchedulerILi128ELi112ELi256ELi128ELb1ELb1ELb1ELb1ELb1ELb1EEEEEEEEEvNT_6ParamsE,"a",@progbits
	.sectionflags	@""
	.align	4
.nv.constant0._ZN7cutlass13device_kernelIN5flash11enable_sm90INS1_16FlashAttnFwdSm90INS1_25CollectiveMainloopFwdSm90ILi2EN4cute5tupleIJNS5_1CILi1EEES8_S8_EEENS6_IJNS7_ILi128EEENS7_ILi112EEENS7_ILi192EEEEEELi192ENS_10bfloat16_tEfNS_4arch4Sm90ELb1ELb0ELb1ELb1ELb0ELb0ELb0ELb1ELb1ELb1ELb1ELb0EEENS1_21CollectiveEpilogueFwdINS6_IJSA_SC_SB_EEES9_SE_SG_Li256ELb1ELb1ELb1ELb0EEENS1_36VarlenDynamicPersistentTileSchedulerILi128ELi112ELi256ELi128ELb1ELb1ELb1ELb1ELb1ELb1EEEEEEEEEvNT_6ParamsE:
	.zero		3584


//--------------------- .nv.constant0._ZN7cutlass13device_kernelIN5flash11enable_sm90INS1_16FlashAttnFwdSm90INS1_25CollectiveMainloopFwdSm90ILi2EN4cute5tupleIJNS5_1CILi1EEES8_S8_EEENS6_IJNS7_ILi128EEENS7_ILi112EEENS7_ILi192EEEEEELi192ENS_10bfloat16_tEfNS_4arch4Sm90ELb1ELb0ELb1ELb1ELb0ELb1ELb0ELb1ELb1ELb1ELb1ELb0EEENS1_21CollectiveEpilogueFwdINS6_IJSA_SC_SB_EEES9_SE_SG_Li256ELb1ELb1ELb1ELb0EEENS1_36VarlenDynamicPersistentTileSchedulerILi128ELi112ELi256ELi128ELb1ELb1ELb1ELb1ELb1ELb1EEEEEEEEEvNT_6ParamsE --------------------------
	.section	.nv.constant0._ZN7cutlass13device_kernelIN5flash11enable_sm90INS1_16FlashAttnFwdSm90INS1_25CollectiveMainloopFwdSm90ILi2EN4cute5tupleIJNS5_1CILi1EEES8_S8_EEENS6_IJNS7_ILi128EEENS7_ILi112EEENS7_ILi192EEEEEELi192ENS_10bfloat16_tEfNS_4arch4Sm90ELb1ELb0ELb1ELb1ELb0ELb1ELb0ELb1ELb1ELb1ELb1ELb0EEENS1_21CollectiveEpilogueFwdINS6_IJSA_SC_SB_EEES9_SE_SG_Li256ELb1ELb1ELb1ELb0EEENS1_36VarlenDynamicPersistentTileSchedulerILi128ELi112ELi256ELi128ELb1ELb1ELb1ELb1ELb1ELb1EEEEEEEEEvNT_6ParamsE,"a",@progbits
	.sectionflags	@""
	.align	4
.nv.constant0._ZN7cutlass13device_kernelIN5flash11enable_sm90INS1_16FlashAttnFwdSm90INS1_25CollectiveMainloopFwdSm90ILi2EN4cute5tupleIJNS5_1CILi1EEES8_S8_EEENS6_IJNS7_ILi128EEENS7_ILi112EEENS7_ILi192EEEEEELi192ENS_10bfloat16_tEfNS_4arch4Sm90ELb1ELb0ELb1ELb1ELb0ELb1ELb0ELb1ELb1ELb1ELb1ELb0EEENS1_21CollectiveEpilogueFwdINS6_IJSA_SC_SB_EEES9_SE_SG_Li256ELb1ELb1ELb1ELb0EEENS1_36VarlenDynamicPersistentTileSchedulerILi128ELi112ELi256ELi128ELb1ELb1ELb1ELb1ELb1ELb1EEEEEEEEEvNT_6ParamsE:
	.zero		3584


//--------------------- SYMBOLS --------------------------

	.type		.nv.reservedSmem.offset0,@object
	.size		.nv.reservedSmem.offset0,0x4
